//
// Generated by NVIDIA NVVM Compiler
//
// Compiler Build ID: CL-36424714
// Cuda compilation tools, release 13.0, V13.0.88
// Based on NVVM 20.0.0
//

.version 9.0
.target sm_100
.address_size 64

	// .globl	_Z8mykernelPfPKfii

.visible .entry _Z8mykernelPfPKfii(
	.param .u64 .ptr .align 1 _Z8mykernelPfPKfii_param_0,
	.param .u64 .ptr .align 1 _Z8mykernelPfPKfii_param_1,
	.param .u32 _Z8mykernelPfPKfii_param_2,
	.param .u32 _Z8mykernelPfPKfii_param_3
)
{
	.reg .pred 	%p<83>;
	.reg .b32 	%r<185>;
	.reg .b32 	%f<404>;
	.reg .b64 	%rd<53>;

	ld.param.u64 	%rd19, [_Z8mykernelPfPKfii_param_0];
	ld.param.u64 	%rd20, [_Z8mykernelPfPKfii_param_1];
	ld.param.u32 	%r76, [_Z8mykernelPfPKfii_param_2];
	ld.param.u32 	%r77, [_Z8mykernelPfPKfii_param_3];
	cvta.to.global.u64 	%rd1, %rd20;
	cvta.to.global.u64 	%rd2, %rd19;
	mov.u32 	%r1, %tid.x;
	mov.u32 	%r2, %tid.y;
	mov.u32 	%r78, %ctaid.x;
	shl.b32 	%r3, %r78, 9;
	mov.u32 	%r79, %ctaid.y;
	shl.b32 	%r4, %r79, 9;
	setp.lt.s32 	%p1, %r76, 1;
	mov.f32 	%f244, 0f00000000;
	mov.f32 	%f245, %f244;
	mov.f32 	%f246, %f244;
	mov.f32 	%f247, %f244;
	mov.f32 	%f248, %f244;
	mov.f32 	%f249, %f244;
	mov.f32 	%f250, %f244;
	mov.f32 	%f251, %f244;
	mov.f32 	%f252, %f244;
	mov.f32 	%f253, %f244;
	mov.f32 	%f254, %f244;
	mov.f32 	%f255, %f244;
	mov.f32 	%f256, %f244;
	mov.f32 	%f257, %f244;
	mov.f32 	%f258, %f244;
	mov.f32 	%f259, %f244;
	mov.f32 	%f260, %f244;
	mov.f32 	%f261, %f244;
	mov.f32 	%f262, %f244;
	mov.f32 	%f263, %f244;
	mov.f32 	%f264, %f244;
	mov.f32 	%f265, %f244;
	mov.f32 	%f266, %f244;
	mov.f32 	%f267, %f244;
	mov.f32 	%f268, %f244;
	mov.f32 	%f269, %f244;
	mov.f32 	%f270, %f244;
	mov.f32 	%f271, %f244;
	mov.f32 	%f272, %f244;
	mov.f32 	%f273, %f244;
	mov.f32 	%f274, %f244;
	mov.f32 	%f275, %f244;
	mov.f32 	%f276, %f244;
	mov.f32 	%f277, %f244;
	mov.f32 	%f278, %f244;
	mov.f32 	%f279, %f244;
	mov.f32 	%f280, %f244;
	mov.f32 	%f281, %f244;
	mov.f32 	%f282, %f244;
	mov.f32 	%f283, %f244;
	mov.f32 	%f284, %f244;
	mov.f32 	%f285, %f244;
	mov.f32 	%f286, %f244;
	mov.f32 	%f287, %f244;
	mov.f32 	%f288, %f244;
	mov.f32 	%f289, %f244;
	mov.f32 	%f290, %f244;
	mov.f32 	%f291, %f244;
	mov.f32 	%f292, %f244;
	mov.f32 	%f293, %f244;
	mov.f32 	%f294, %f244;
	mov.f32 	%f295, %f244;
	mov.f32 	%f296, %f244;
	mov.f32 	%f297, %f244;
	mov.f32 	%f298, %f244;
	mov.f32 	%f299, %f244;
	mov.f32 	%f300, %f244;
	mov.f32 	%f301, %f244;
	mov.f32 	%f302, %f244;
	mov.f32 	%f303, %f244;
	mov.f32 	%f304, %f244;
	mov.f32 	%f305, %f244;
	mov.f32 	%f306, %f244;
	mov.f32 	%f307, %f244;
	@%p1 bra 	$L__BB0_35;
	add.s32 	%r5, %r3, %r1;
	add.s32 	%r6, %r4, %r2;
	mul.lo.s32 	%r170, %r5, %r76;
	shl.b32 	%r80, %r76, 3;
	add.s32 	%r171, %r170, %r80;
	shl.b32 	%r81, %r76, 4;
	add.s32 	%r172, %r81, %r170;
	add.s32 	%r173, %r172, %r80;
	shl.b32 	%r82, %r76, 5;
	add.s32 	%r174, %r82, %r170;
	add.s32 	%r175, %r174, %r80;
	add.s32 	%r176, %r81, %r174;
	add.s32 	%r177, %r176, %r80;
	mul.lo.s32 	%r169, %r6, %r76;
	add.s32 	%r178, %r169, %r80;
	add.s32 	%r17, %r6, 16;
	add.s32 	%r179, %r81, %r169;
	add.s32 	%r19, %r6, 24;
	add.s32 	%r180, %r179, %r80;
	add.s32 	%r181, %r82, %r169;
	add.s32 	%r182, %r181, %r80;
	add.s32 	%r183, %r81, %r181;
	add.s32 	%r184, %r183, %r80;
	neg.s32 	%r168, %r76;
	mov.f32 	%f244, 0f00000000;
$L__BB0_2:
	setp.lt.s32 	%p2, %r5, %r77;
	mul.wide.s32 	%rd21, %r177, 4;
	add.s64 	%rd3, %rd1, %rd21;
	mul.wide.s32 	%rd22, %r176, 4;
	add.s64 	%rd4, %rd1, %rd22;
	mul.wide.s32 	%rd23, %r175, 4;
	add.s64 	%rd5, %rd1, %rd23;
	mul.wide.s32 	%rd24, %r174, 4;
	add.s64 	%rd6, %rd1, %rd24;
	mul.wide.s32 	%rd25, %r173, 4;
	add.s64 	%rd7, %rd1, %rd25;
	mul.wide.s32 	%rd26, %r172, 4;
	add.s64 	%rd8, %rd1, %rd26;
	mul.wide.s32 	%rd27, %r171, 4;
	add.s64 	%rd9, %rd1, %rd27;
	mul.wide.s32 	%rd28, %r170, 4;
	add.s64 	%rd10, %rd1, %rd28;
	@%p2 bra 	$L__BB0_3;
	bra.uni 	$L__BB0_4;
$L__BB0_3:
	ld.global.f32 	%f388, [%rd10];
$L__BB0_4:
	add.s32 	%r83, %r5, 8;
	setp.ge.s32 	%p3, %r83, %r77;
	@%p3 bra 	$L__BB0_6;
	ld.global.f32 	%f314, [%rd9];
$L__BB0_6:
	add.s32 	%r84, %r5, 16;
	setp.ge.s32 	%p4, %r84, %r77;
	@%p4 bra 	$L__BB0_8;
	ld.global.f32 	%f313, [%rd8];
$L__BB0_8:
	add.s32 	%r85, %r5, 24;
	setp.ge.s32 	%p5, %r85, %r77;
	@%p5 bra 	$L__BB0_10;
	ld.global.f32 	%f312, [%rd7];
$L__BB0_10:
	add.s32 	%r86, %r5, 32;
	setp.ge.s32 	%p6, %r86, %r77;
	@%p6 bra 	$L__BB0_12;
	ld.global.f32 	%f311, [%rd6];
$L__BB0_12:
	add.s32 	%r87, %r5, 40;
	setp.ge.s32 	%p7, %r87, %r77;
	@%p7 bra 	$L__BB0_14;
	ld.global.f32 	%f310, [%rd5];
$L__BB0_14:
	add.s32 	%r88, %r5, 48;
	setp.ge.s32 	%p8, %r88, %r77;
	@%p8 bra 	$L__BB0_16;
	ld.global.f32 	%f309, [%rd4];
$L__BB0_16:
	add.s32 	%r89, %r5, 56;
	setp.ge.s32 	%p9, %r89, %r77;
	@%p9 bra 	$L__BB0_18;
	ld.global.f32 	%f308, [%rd3];
$L__BB0_18:
	setp.ge.s32 	%p10, %r6, %r77;
	@%p10 bra 	$L__BB0_20;
	mul.wide.u32 	%rd29, %r169, 4;
	add.s64 	%rd30, %rd1, %rd29;
	ld.global.f32 	%f323, [%rd30];
$L__BB0_20:
	add.s32 	%r90, %r6, 8;
	setp.ge.s32 	%p11, %r90, %r77;
	@%p11 bra 	$L__BB0_22;
	mul.wide.u32 	%rd31, %r178, 4;
	add.s64 	%rd32, %rd1, %rd31;
	ld.global.f32 	%f322, [%rd32];
$L__BB0_22:
	setp.ge.s32 	%p12, %r17, %r77;
	@%p12 bra 	$L__BB0_24;
	mul.wide.u32 	%rd33, %r179, 4;
	add.s64 	%rd34, %rd1, %rd33;
	ld.global.f32 	%f321, [%rd34];
$L__BB0_24:
	setp.ge.s32 	%p13, %r19, %r77;
	@%p13 bra 	$L__BB0_26;
	mul.wide.u32 	%rd35, %r180, 4;
	add.s64 	%rd36, %rd1, %rd35;
	ld.global.f32 	%f320, [%rd36];
$L__BB0_26:
	add.s32 	%r91, %r6, 32;
	setp.ge.s32 	%p14, %r91, %r77;
	@%p14 bra 	$L__BB0_28;
	mul.wide.u32 	%rd37, %r181, 4;
	add.s64 	%rd38, %rd1, %rd37;
	ld.global.f32 	%f319, [%rd38];
$L__BB0_28:
	add.s32 	%r92, %r6, 40;
	setp.ge.s32 	%p15, %r92, %r77;
	@%p15 bra 	$L__BB0_30;
	mul.wide.u32 	%rd39, %r182, 4;
	add.s64 	%rd40, %rd1, %rd39;
	ld.global.f32 	%f318, [%rd40];
$L__BB0_30:
	add.s32 	%r93, %r6, 48;
	setp.ge.s32 	%p16, %r93, %r77;
	@%p16 bra 	$L__BB0_32;
	mul.wide.u32 	%rd41, %r183, 4;
	add.s64 	%rd42, %rd1, %rd41;
	ld.global.f32 	%f317, [%rd42];
$L__BB0_32:
	add.s32 	%r94, %r6, 56;
	setp.ge.s32 	%p17, %r94, %r77;
	@%p17 bra 	$L__BB0_34;
	mul.wide.u32 	%rd43, %r184, 4;
	add.s64 	%rd44, %rd1, %rd43;
	ld.global.f32 	%f316, [%rd44];
$L__BB0_34:
	fma.rn.f32 	%f307, %f388, %f323, %f307;
	fma.rn.f32 	%f306, %f388, %f322, %f306;
	fma.rn.f32 	%f305, %f388, %f321, %f305;
	fma.rn.f32 	%f304, %f388, %f320, %f304;
	fma.rn.f32 	%f303, %f388, %f319, %f303;
	fma.rn.f32 	%f302, %f388, %f318, %f302;
	fma.rn.f32 	%f301, %f388, %f317, %f301;
	fma.rn.f32 	%f300, %f388, %f316, %f300;
	fma.rn.f32 	%f299, %f314, %f323, %f299;
	fma.rn.f32 	%f298, %f314, %f322, %f298;
	fma.rn.f32 	%f297, %f314, %f321, %f297;
	fma.rn.f32 	%f296, %f314, %f320, %f296;
	fma.rn.f32 	%f295, %f314, %f319, %f295;
	fma.rn.f32 	%f294, %f314, %f318, %f294;
	fma.rn.f32 	%f293, %f314, %f317, %f293;
	fma.rn.f32 	%f292, %f314, %f316, %f292;
	fma.rn.f32 	%f291, %f313, %f323, %f291;
	fma.rn.f32 	%f290, %f313, %f322, %f290;
	fma.rn.f32 	%f289, %f313, %f321, %f289;
	fma.rn.f32 	%f288, %f313, %f320, %f288;
	fma.rn.f32 	%f287, %f313, %f319, %f287;
	fma.rn.f32 	%f286, %f313, %f318, %f286;
	fma.rn.f32 	%f285, %f313, %f317, %f285;
	fma.rn.f32 	%f284, %f313, %f316, %f284;
	fma.rn.f32 	%f283, %f312, %f323, %f283;
	fma.rn.f32 	%f282, %f312, %f322, %f282;
	fma.rn.f32 	%f281, %f312, %f321, %f281;
	fma.rn.f32 	%f280, %f312, %f320, %f280;
	fma.rn.f32 	%f279, %f312, %f319, %f279;
	fma.rn.f32 	%f278, %f312, %f318, %f278;
	fma.rn.f32 	%f277, %f312, %f317, %f277;
	fma.rn.f32 	%f276, %f312, %f316, %f276;
	fma.rn.f32 	%f275, %f311, %f323, %f275;
	fma.rn.f32 	%f274, %f311, %f322, %f274;
	fma.rn.f32 	%f273, %f311, %f321, %f273;
	fma.rn.f32 	%f272, %f311, %f320, %f272;
	fma.rn.f32 	%f271, %f311, %f319, %f271;
	fma.rn.f32 	%f270, %f311, %f318, %f270;
	fma.rn.f32 	%f269, %f311, %f317, %f269;
	fma.rn.f32 	%f268, %f311, %f316, %f268;
	fma.rn.f32 	%f267, %f310, %f323, %f267;
	fma.rn.f32 	%f266, %f310, %f322, %f266;
	fma.rn.f32 	%f265, %f310, %f321, %f265;
	fma.rn.f32 	%f264, %f310, %f320, %f264;
	fma.rn.f32 	%f263, %f310, %f319, %f263;
	fma.rn.f32 	%f262, %f310, %f318, %f262;
	fma.rn.f32 	%f261, %f310, %f317, %f261;
	fma.rn.f32 	%f260, %f310, %f316, %f260;
	fma.rn.f32 	%f259, %f309, %f323, %f259;
	fma.rn.f32 	%f258, %f309, %f322, %f258;
	fma.rn.f32 	%f257, %f309, %f321, %f257;
	fma.rn.f32 	%f256, %f309, %f320, %f256;
	fma.rn.f32 	%f255, %f309, %f319, %f255;
	fma.rn.f32 	%f254, %f309, %f318, %f254;
	fma.rn.f32 	%f253, %f309, %f317, %f253;
	fma.rn.f32 	%f252, %f309, %f316, %f252;
	fma.rn.f32 	%f251, %f308, %f323, %f251;
	fma.rn.f32 	%f250, %f308, %f322, %f250;
	fma.rn.f32 	%f249, %f308, %f321, %f249;
	fma.rn.f32 	%f248, %f308, %f320, %f248;
	fma.rn.f32 	%f247, %f308, %f319, %f247;
	fma.rn.f32 	%f246, %f308, %f318, %f246;
	fma.rn.f32 	%f245, %f308, %f317, %f245;
	fma.rn.f32 	%f244, %f308, %f316, %f244;
	add.s32 	%r184, %r184, 1;
	add.s32 	%r183, %r183, 1;
	add.s32 	%r182, %r182, 1;
	add.s32 	%r181, %r181, 1;
	add.s32 	%r180, %r180, 1;
	add.s32 	%r179, %r179, 1;
	add.s32 	%r178, %r178, 1;
	add.s32 	%r177, %r177, 1;
	add.s32 	%r176, %r176, 1;
	add.s32 	%r175, %r175, 1;
	add.s32 	%r174, %r174, 1;
	add.s32 	%r173, %r173, 1;
	add.s32 	%r172, %r172, 1;
	add.s32 	%r171, %r171, 1;
	add.s32 	%r170, %r170, 1;
	add.s32 	%r169, %r169, 1;
	add.s32 	%r168, %r168, 1;
	setp.eq.s32 	%p18, %r168, 0;
	@%p18 bra 	$L__BB0_35;
	bra.uni 	$L__BB0_2;
$L__BB0_35:
	add.s32 	%r43, %r3, %r1;
	add.s32 	%r95, %r4, %r2;
	max.s32 	%r96, %r43, %r95;
	setp.lt.s32 	%p19, %r96, %r77;
	mad.lo.s32 	%r97, %r95, %r77, %r43;
	mul.wide.s32 	%rd45, %r97, 4;
	add.s64 	%rd11, %rd2, %rd45;
	@%p19 bra 	$L__BB0_36;
	bra.uni 	$L__BB0_37;
$L__BB0_36:
	st.global.f32 	[%rd11], %f307;
$L__BB0_37:
	add.s32 	%r62, %r95, 8;
	max.s32 	%r98, %r43, %r62;
	setp.ge.s32 	%p20, %r98, %r77;
	mad.lo.s32 	%r99, %r62, %r77, %r43;
	mul.wide.s32 	%rd46, %r99, 4;
	add.s64 	%rd12, %rd2, %rd46;
	@%p20 bra 	$L__BB0_39;
	st.global.f32 	[%rd12], %f306;
$L__BB0_39:
	add.s32 	%r63, %r95, 16;
	max.s32 	%r100, %r43, %r63;
	setp.ge.s32 	%p21, %r100, %r77;
	mad.lo.s32 	%r101, %r63, %r77, %r43;
	mul.wide.s32 	%rd47, %r101, 4;
	add.s64 	%rd13, %rd2, %rd47;
	@%p21 bra 	$L__BB0_41;
	st.global.f32 	[%rd13], %f305;
$L__BB0_41:
	add.s32 	%r64, %r95, 24;
	max.s32 	%r102, %r43, %r64;
	setp.ge.s32 	%p22, %r102, %r77;
	mad.lo.s32 	%r103, %r64, %r77, %r43;
	mul.wide.s32 	%rd48, %r103, 4;
	add.s64 	%rd14, %rd2, %rd48;
	@%p22 bra 	$L__BB0_43;
	st.global.f32 	[%rd14], %f304;
$L__BB0_43:
	add.s32 	%r65, %r95, 32;
	max.s32 	%r104, %r43, %r65;
	setp.ge.s32 	%p23, %r104, %r77;
	mad.lo.s32 	%r105, %r65, %r77, %r43;
	mul.wide.s32 	%rd49, %r105, 4;
	add.s64 	%rd15, %rd2, %rd49;
	@%p23 bra 	$L__BB0_45;
	st.global.f32 	[%rd15], %f303;
$L__BB0_45:
	add.s32 	%r66, %r95, 40;
	max.s32 	%r106, %r43, %r66;
	setp.ge.s32 	%p24, %r106, %r77;
	mad.lo.s32 	%r107, %r66, %r77, %r43;
	mul.wide.s32 	%rd50, %r107, 4;
	add.s64 	%rd16, %rd2, %rd50;
	@%p24 bra 	$L__BB0_47;
	st.global.f32 	[%rd16], %f302;
$L__BB0_47:
	add.s32 	%r67, %r95, 48;
	max.s32 	%r108, %r43, %r67;
	setp.ge.s32 	%p25, %r108, %r77;
	mad.lo.s32 	%r109, %r67, %r77, %r43;
	mul.wide.s32 	%rd51, %r109, 4;
	add.s64 	%rd17, %rd2, %rd51;
	@%p25 bra 	$L__BB0_49;
	st.global.f32 	[%rd17], %f301;
$L__BB0_49:
	add.s32 	%r68, %r95, 56;
	max.s32 	%r110, %r43, %r68;
	setp.ge.s32 	%p26, %r110, %r77;
	mad.lo.s32 	%r111, %r68, %r77, %r43;
	mul.wide.s32 	%rd52, %r111, 4;
	add.s64 	%rd18, %rd2, %rd52;
	@%p26 bra 	$L__BB0_51;
	st.global.f32 	[%rd18], %f300;
$L__BB0_51:
	add.s32 	%r69, %r43, 8;
	max.s32 	%r112, %r69, %r95;
	setp.ge.s32 	%p27, %r112, %r77;
	@%p27 bra 	$L__BB0_53;
	st.global.f32 	[%rd11+32], %f299;
$L__BB0_53:
	max.s32 	%r113, %r69, %r62;
	setp.ge.s32 	%p28, %r113, %r77;
	@%p28 bra 	$L__BB0_55;
	st.global.f32 	[%rd12+32], %f298;
$L__BB0_55:
	max.s32 	%r114, %r69, %r63;
	setp.ge.s32 	%p29, %r114, %r77;
	@%p29 bra 	$L__BB0_57;
	st.global.f32 	[%rd13+32], %f297;
$L__BB0_57:
	max.s32 	%r115, %r69, %r64;
	setp.ge.s32 	%p30, %r115, %r77;
	@%p30 bra 	$L__BB0_59;
	st.global.f32 	[%rd14+32], %f296;
$L__BB0_59:
	max.s32 	%r116, %r69, %r65;
	setp.ge.s32 	%p31, %r116, %r77;
	@%p31 bra 	$L__BB0_61;
	st.global.f32 	[%rd15+32], %f295;
$L__BB0_61:
	max.s32 	%r117, %r69, %r66;
	setp.ge.s32 	%p32, %r117, %r77;
	@%p32 bra 	$L__BB0_63;
	st.global.f32 	[%rd16+32], %f294;
$L__BB0_63:
	max.s32 	%r118, %r69, %r67;
	setp.ge.s32 	%p33, %r118, %r77;
	@%p33 bra 	$L__BB0_65;
	st.global.f32 	[%rd17+32], %f293;
$L__BB0_65:
	max.s32 	%r119, %r69, %r68;
	setp.ge.s32 	%p34, %r119, %r77;
	@%p34 bra 	$L__BB0_67;
	st.global.f32 	[%rd18+32], %f292;
$L__BB0_67:
	add.s32 	%r70, %r43, 16;
	max.s32 	%r120, %r70, %r95;
	setp.ge.s32 	%p35, %r120, %r77;
	@%p35 bra 	$L__BB0_69;
	st.global.f32 	[%rd11+64], %f291;
$L__BB0_69:
	max.s32 	%r121, %r70, %r62;
	setp.ge.s32 	%p36, %r121, %r77;
	@%p36 bra 	$L__BB0_71;
	st.global.f32 	[%rd12+64], %f290;
$L__BB0_71:
	max.s32 	%r122, %r70, %r63;
	setp.ge.s32 	%p37, %r122, %r77;
	@%p37 bra 	$L__BB0_73;
	st.global.f32 	[%rd13+64], %f289;
$L__BB0_73:
	max.s32 	%r123, %r70, %r64;
	setp.ge.s32 	%p38, %r123, %r77;
	@%p38 bra 	$L__BB0_75;
	st.global.f32 	[%rd14+64], %f288;
$L__BB0_75:
	max.s32 	%r124, %r70, %r65;
	setp.ge.s32 	%p39, %r124, %r77;
	@%p39 bra 	$L__BB0_77;
	st.global.f32 	[%rd15+64], %f287;
$L__BB0_77:
	max.s32 	%r125, %r70, %r66;
	setp.ge.s32 	%p40, %r125, %r77;
	@%p40 bra 	$L__BB0_79;
	st.global.f32 	[%rd16+64], %f286;
$L__BB0_79:
	max.s32 	%r126, %r70, %r67;
	setp.ge.s32 	%p41, %r126, %r77;
	@%p41 bra 	$L__BB0_81;
	st.global.f32 	[%rd17+64], %f285;
$L__BB0_81:
	max.s32 	%r127, %r70, %r68;
	setp.ge.s32 	%p42, %r127, %r77;
	@%p42 bra 	$L__BB0_83;
	st.global.f32 	[%rd18+64], %f284;
$L__BB0_83:
	add.s32 	%r71, %r43, 24;
	max.s32 	%r128, %r71, %r95;
	setp.ge.s32 	%p43, %r128, %r77;
	@%p43 bra 	$L__BB0_85;
	st.global.f32 	[%rd11+96], %f283;
$L__BB0_85:
	max.s32 	%r129, %r71, %r62;
	setp.ge.s32 	%p44, %r129, %r77;
	@%p44 bra 	$L__BB0_87;
	st.global.f32 	[%rd12+96], %f282;
$L__BB0_87:
	max.s32 	%r130, %r71, %r63;
	setp.ge.s32 	%p45, %r130, %r77;
	@%p45 bra 	$L__BB0_89;
	st.global.f32 	[%rd13+96], %f281;
$L__BB0_89:
	max.s32 	%r131, %r71, %r64;
	setp.ge.s32 	%p46, %r131, %r77;
	@%p46 bra 	$L__BB0_91;
	st.global.f32 	[%rd14+96], %f280;
$L__BB0_91:
	max.s32 	%r132, %r71, %r65;
	setp.ge.s32 	%p47, %r132, %r77;
	@%p47 bra 	$L__BB0_93;
	st.global.f32 	[%rd15+96], %f279;
$L__BB0_93:
	max.s32 	%r133, %r71, %r66;
	setp.ge.s32 	%p48, %r133, %r77;
	@%p48 bra 	$L__BB0_95;
	st.global.f32 	[%rd16+96], %f278;
$L__BB0_95:
	max.s32 	%r134, %r71, %r67;
	setp.ge.s32 	%p49, %r134, %r77;
	@%p49 bra 	$L__BB0_97;
	st.global.f32 	[%rd17+96], %f277;
$L__BB0_97:
	max.s32 	%r135, %r71, %r68;
	setp.ge.s32 	%p50, %r135, %r77;
	@%p50 bra 	$L__BB0_99;
	st.global.f32 	[%rd18+96], %f276;
$L__BB0_99:
	add.s32 	%r72, %r43, 32;
	max.s32 	%r136, %r72, %r95;
	setp.ge.s32 	%p51, %r136, %r77;
	@%p51 bra 	$L__BB0_101;
	st.global.f32 	[%rd11+128], %f275;
$L__BB0_101:
	max.s32 	%r137, %r72, %r62;
	setp.ge.s32 	%p52, %r137, %r77;
	@%p52 bra 	$L__BB0_103;
	st.global.f32 	[%rd12+128], %f274;
$L__BB0_103:
	max.s32 	%r138, %r72, %r63;
	setp.ge.s32 	%p53, %r138, %r77;
	@%p53 bra 	$L__BB0_105;
	st.global.f32 	[%rd13+128], %f273;
$L__BB0_105:
	max.s32 	%r139, %r72, %r64;
	setp.ge.s32 	%p54, %r139, %r77;
	@%p54 bra 	$L__BB0_107;
	st.global.f32 	[%rd14+128], %f272;
$L__BB0_107:
	max.s32 	%r140, %r72, %r65;
	setp.ge.s32 	%p55, %r140, %r77;
	@%p55 bra 	$L__BB0_109;
	st.global.f32 	[%rd15+128], %f271;
$L__BB0_109:
	max.s32 	%r141, %r72, %r66;
	setp.ge.s32 	%p56, %r141, %r77;
	@%p56 bra 	$L__BB0_111;
	st.global.f32 	[%rd16+128], %f270;
$L__BB0_111:
	max.s32 	%r142, %r72, %r67;
	setp.ge.s32 	%p57, %r142, %r77;
	@%p57 bra 	$L__BB0_113;
	st.global.f32 	[%rd17+128], %f269;
$L__BB0_113:
	max.s32 	%r143, %r72, %r68;
	setp.ge.s32 	%p58, %r143, %r77;
	@%p58 bra 	$L__BB0_115;
	st.global.f32 	[%rd18+128], %f268;
$L__BB0_115:
	add.s32 	%r73, %r43, 40;
	max.s32 	%r144, %r73, %r95;
	setp.ge.s32 	%p59, %r144, %r77;
	@%p59 bra 	$L__BB0_117;
	st.global.f32 	[%rd11+160], %f267;
$L__BB0_117:
	max.s32 	%r145, %r73, %r62;
	setp.ge.s32 	%p60, %r145, %r77;
	@%p60 bra 	$L__BB0_119;
	st.global.f32 	[%rd12+160], %f266;
$L__BB0_119:
	max.s32 	%r146, %r73, %r63;
	setp.ge.s32 	%p61, %r146, %r77;
	@%p61 bra 	$L__BB0_121;
	st.global.f32 	[%rd13+160], %f265;
$L__BB0_121:
	max.s32 	%r147, %r73, %r64;
	setp.ge.s32 	%p62, %r147, %r77;
	@%p62 bra 	$L__BB0_123;
	st.global.f32 	[%rd14+160], %f264;
$L__BB0_123:
	max.s32 	%r148, %r73, %r65;
	setp.ge.s32 	%p63, %r148, %r77;
	@%p63 bra 	$L__BB0_125;
	st.global.f32 	[%rd15+160], %f263;
$L__BB0_125:
	max.s32 	%r149, %r73, %r66;
	setp.ge.s32 	%p64, %r149, %r77;
	@%p64 bra 	$L__BB0_127;
	st.global.f32 	[%rd16+160], %f262;
$L__BB0_127:
	max.s32 	%r150, %r73, %r67;
	setp.ge.s32 	%p65, %r150, %r77;
	@%p65 bra 	$L__BB0_129;
	st.global.f32 	[%rd17+160], %f261;
$L__BB0_129:
	max.s32 	%r151, %r73, %r68;
	setp.ge.s32 	%p66, %r151, %r77;
	@%p66 bra 	$L__BB0_131;
	st.global.f32 	[%rd18+160], %f260;
$L__BB0_131:
	add.s32 	%r74, %r43, 48;
	max.s32 	%r152, %r74, %r95;
	setp.ge.s32 	%p67, %r152, %r77;
	@%p67 bra 	$L__BB0_133;
	st.global.f32 	[%rd11+192], %f259;
$L__BB0_133:
	max.s32 	%r153, %r74, %r62;
	setp.ge.s32 	%p68, %r153, %r77;
	@%p68 bra 	$L__BB0_135;
	st.global.f32 	[%rd12+192], %f258;
$L__BB0_135:
	max.s32 	%r154, %r74, %r63;
	setp.ge.s32 	%p69, %r154, %r77;
	@%p69 bra 	$L__BB0_137;
	st.global.f32 	[%rd13+192], %f257;
$L__BB0_137:
	max.s32 	%r155, %r74, %r64;
	setp.ge.s32 	%p70, %r155, %r77;
	@%p70 bra 	$L__BB0_139;
	st.global.f32 	[%rd14+192], %f256;
$L__BB0_139:
	max.s32 	%r156, %r74, %r65;
	setp.ge.s32 	%p71, %r156, %r77;
	@%p71 bra 	$L__BB0_141;
	st.global.f32 	[%rd15+192], %f255;
$L__BB0_141:
	max.s32 	%r157, %r74, %r66;
	setp.ge.s32 	%p72, %r157, %r77;
	@%p72 bra 	$L__BB0_143;
	st.global.f32 	[%rd16+192], %f254;
$L__BB0_143:
	max.s32 	%r158, %r74, %r67;
	setp.ge.s32 	%p73, %r158, %r77;
	@%p73 bra 	$L__BB0_145;
	st.global.f32 	[%rd17+192], %f253;
$L__BB0_145:
	max.s32 	%r159, %r74, %r68;
	setp.ge.s32 	%p74, %r159, %r77;
	@%p74 bra 	$L__BB0_147;
	st.global.f32 	[%rd18+192], %f252;
$L__BB0_147:
	add.s32 	%r75, %r43, 56;
	max.s32 	%r160, %r75, %r95;
	setp.ge.s32 	%p75, %r160, %r77;
	@%p75 bra 	$L__BB0_149;
	st.global.f32 	[%rd11+224], %f251;
$L__BB0_149:
	max.s32 	%r161, %r75, %r62;
	setp.ge.s32 	%p76, %r161, %r77;
	@%p76 bra 	$L__BB0_151;
	st.global.f32 	[%rd12+224], %f250;
$L__BB0_151:
	max.s32 	%r162, %r75, %r63;
	setp.ge.s32 	%p77, %r162, %r77;
	@%p77 bra 	$L__BB0_153;
	st.global.f32 	[%rd13+224], %f249;
$L__BB0_153:
	max.s32 	%r163, %r75, %r64;
	setp.ge.s32 	%p78, %r163, %r77;
	@%p78 bra 	$L__BB0_155;
	st.global.f32 	[%rd14+224], %f248;
$L__BB0_155:
	max.s32 	%r164, %r75, %r65;
	setp.ge.s32 	%p79, %r164, %r77;
	@%p79 bra 	$L__BB0_157;
	st.global.f32 	[%rd15+224], %f247;
$L__BB0_157:
	max.s32 	%r165, %r75, %r66;
	setp.ge.s32 	%p80, %r165, %r77;
	@%p80 bra 	$L__BB0_159;
	st.global.f32 	[%rd16+224], %f246;
$L__BB0_159:
	max.s32 	%r166, %r75, %r67;
	setp.ge.s32 	%p81, %r166, %r77;
	@%p81 bra 	$L__BB0_161;
	st.global.f32 	[%rd17+224], %f245;
$L__BB0_161:
	max.s32 	%r167, %r75, %r68;
	setp.ge.s32 	%p82, %r167, %r77;
	@%p82 bra 	$L__BB0_163;
	st.global.f32 	[%rd18+224], %f244;
$L__BB0_163:
	ret;

}
	// .globl	_Z10myppkernelPKfPfii
.visible .entry _Z10myppkernelPKfPfii(
	.param .u64 .ptr .align 1 _Z10myppkernelPKfPfii_param_0,
	.param .u64 .ptr .align 1 _Z10myppkernelPKfPfii_param_1,
	.param .u32 _Z10myppkernelPKfPfii_param_2,
	.param .u32 _Z10myppkernelPKfPfii_param_3
)
{
	.reg .pred 	%p<37>;
	.reg .b32 	%r<120>;
	.reg .b32 	%f<147>;
	.reg .b64 	%rd<46>;
	.reg .b64 	%fd<257>;

	ld.param.u64 	%rd8, [_Z10myppkernelPKfPfii_param_0];
	ld.param.u64 	%rd9, [_Z10myppkernelPKfPfii_param_1];
	ld.param.u32 	%r74, [_Z10myppkernelPKfPfii_param_2];
	ld.param.u32 	%r75, [_Z10myppkernelPKfPfii_param_3];
	cvta.to.global.u64 	%rd1, %rd8;
	cvta.to.global.u64 	%rd2, %rd9;
	mov.u32 	%r76, %tid.x;
	mov.u32 	%r77, %ctaid.x;
	mov.u32 	%r78, %ntid.x;
	mad.lo.s32 	%r79, %r77, %r78, %r76;
	mul.lo.s32 	%r1, %r74, %r79;
	setp.ge.s32 	%p1, %r79, %r75;
	@%p1 bra 	$L__BB1_51;
	setp.lt.s32 	%p2, %r74, 1;
	mov.f64 	%fd247, 0d0000000000000000;
	@%p2 bra 	$L__BB1_14;
	and.b32  	%r2, %r74, 15;
	setp.lt.u32 	%p3, %r74, 16;
	mov.f64 	%fd247, 0d0000000000000000;
	mov.b32 	%r97, 0;
	@%p3 bra 	$L__BB1_5;
	and.b32  	%r97, %r74, 2147483632;
	neg.s32 	%r95, %r97;
	add.s64 	%rd3, %rd1, 32;
	mov.f64 	%fd247, 0d0000000000000000;
	mov.u32 	%r94, %r1;
$L__BB1_4:
	.pragma "nounroll";
	mul.wide.s32 	%rd10, %r94, 4;
	add.s64 	%rd11, %rd3, %rd10;
	ld.global.f32 	%f1, [%rd11+-32];
	cvt.f64.f32 	%fd33, %f1;
	add.f64 	%fd34, %fd247, %fd33;
	ld.global.f32 	%f2, [%rd11+-28];
	cvt.f64.f32 	%fd35, %f2;
	add.f64 	%fd36, %fd34, %fd35;
	ld.global.f32 	%f3, [%rd11+-24];
	cvt.f64.f32 	%fd37, %f3;
	add.f64 	%fd38, %fd36, %fd37;
	ld.global.f32 	%f4, [%rd11+-20];
	cvt.f64.f32 	%fd39, %f4;
	add.f64 	%fd40, %fd38, %fd39;
	ld.global.f32 	%f5, [%rd11+-16];
	cvt.f64.f32 	%fd41, %f5;
	add.f64 	%fd42, %fd40, %fd41;
	ld.global.f32 	%f6, [%rd11+-12];
	cvt.f64.f32 	%fd43, %f6;
	add.f64 	%fd44, %fd42, %fd43;
	ld.global.f32 	%f7, [%rd11+-8];
	cvt.f64.f32 	%fd45, %f7;
	add.f64 	%fd46, %fd44, %fd45;
	ld.global.f32 	%f8, [%rd11+-4];
	cvt.f64.f32 	%fd47, %f8;
	add.f64 	%fd48, %fd46, %fd47;
	ld.global.f32 	%f9, [%rd11];
	cvt.f64.f32 	%fd49, %f9;
	add.f64 	%fd50, %fd48, %fd49;
	ld.global.f32 	%f10, [%rd11+4];
	cvt.f64.f32 	%fd51, %f10;
	add.f64 	%fd52, %fd50, %fd51;
	ld.global.f32 	%f11, [%rd11+8];
	cvt.f64.f32 	%fd53, %f11;
	add.f64 	%fd54, %fd52, %fd53;
	ld.global.f32 	%f12, [%rd11+12];
	cvt.f64.f32 	%fd55, %f12;
	add.f64 	%fd56, %fd54, %fd55;
	ld.global.f32 	%f13, [%rd11+16];
	cvt.f64.f32 	%fd57, %f13;
	add.f64 	%fd58, %fd56, %fd57;
	ld.global.f32 	%f14, [%rd11+20];
	cvt.f64.f32 	%fd59, %f14;
	add.f64 	%fd60, %fd58, %fd59;
	ld.global.f32 	%f15, [%rd11+24];
	cvt.f64.f32 	%fd61, %f15;
	add.f64 	%fd62, %fd60, %fd61;
	ld.global.f32 	%f16, [%rd11+28];
	cvt.f64.f32 	%fd63, %f16;
	add.f64 	%fd247, %fd62, %fd63;
	add.s32 	%r95, %r95, 16;
	add.s32 	%r94, %r94, 16;
	setp.ne.s32 	%p4, %r95, 0;
	@%p4 bra 	$L__BB1_4;
$L__BB1_5:
	setp.eq.s32 	%p5, %r2, 0;
	@%p5 bra 	$L__BB1_14;
	and.b32  	%r10, %r74, 7;
	setp.lt.u32 	%p6, %r2, 8;
	@%p6 bra 	$L__BB1_8;
	add.s32 	%r81, %r97, %r1;
	mul.wide.s32 	%rd12, %r81, 4;
	add.s64 	%rd13, %rd1, %rd12;
	ld.global.f32 	%f17, [%rd13];
	cvt.f64.f32 	%fd65, %f17;
	add.f64 	%fd66, %fd247, %fd65;
	ld.global.f32 	%f18, [%rd13+4];
	cvt.f64.f32 	%fd67, %f18;
	add.f64 	%fd68, %fd66, %fd67;
	ld.global.f32 	%f19, [%rd13+8];
	cvt.f64.f32 	%fd69, %f19;
	add.f64 	%fd70, %fd68, %fd69;
	ld.global.f32 	%f20, [%rd13+12];
	cvt.f64.f32 	%fd71, %f20;
	add.f64 	%fd72, %fd70, %fd71;
	ld.global.f32 	%f21, [%rd13+16];
	cvt.f64.f32 	%fd73, %f21;
	add.f64 	%fd74, %fd72, %fd73;
	ld.global.f32 	%f22, [%rd13+20];
	cvt.f64.f32 	%fd75, %f22;
	add.f64 	%fd76, %fd74, %fd75;
	ld.global.f32 	%f23, [%rd13+24];
	cvt.f64.f32 	%fd77, %f23;
	add.f64 	%fd78, %fd76, %fd77;
	ld.global.f32 	%f24, [%rd13+28];
	cvt.f64.f32 	%fd79, %f24;
	add.f64 	%fd247, %fd78, %fd79;
	add.s32 	%r97, %r97, 8;
$L__BB1_8:
	setp.eq.s32 	%p7, %r10, 0;
	@%p7 bra 	$L__BB1_14;
	and.b32  	%r13, %r74, 3;
	setp.lt.u32 	%p8, %r10, 4;
	@%p8 bra 	$L__BB1_11;
	add.s32 	%r82, %r97, %r1;
	mul.wide.s32 	%rd14, %r82, 4;
	add.s64 	%rd15, %rd1, %rd14;
	ld.global.f32 	%f25, [%rd15];
	cvt.f64.f32 	%fd81, %f25;
	add.f64 	%fd82, %fd247, %fd81;
	ld.global.f32 	%f26, [%rd15+4];
	cvt.f64.f32 	%fd83, %f26;
	add.f64 	%fd84, %fd82, %fd83;
	ld.global.f32 	%f27, [%rd15+8];
	cvt.f64.f32 	%fd85, %f27;
	add.f64 	%fd86, %fd84, %fd85;
	ld.global.f32 	%f28, [%rd15+12];
	cvt.f64.f32 	%fd87, %f28;
	add.f64 	%fd247, %fd86, %fd87;
	add.s32 	%r97, %r97, 4;
$L__BB1_11:
	setp.eq.s32 	%p9, %r13, 0;
	@%p9 bra 	$L__BB1_14;
	add.s32 	%r100, %r97, %r1;
	neg.s32 	%r99, %r13;
$L__BB1_13:
	.pragma "nounroll";
	mul.wide.s32 	%rd16, %r100, 4;
	add.s64 	%rd17, %rd1, %rd16;
	ld.global.f32 	%f29, [%rd17];
	cvt.f64.f32 	%fd88, %f29;
	add.f64 	%fd247, %fd247, %fd88;
	add.s32 	%r100, %r100, 1;
	add.s32 	%r99, %r99, 1;
	setp.ne.s32 	%p10, %r99, 0;
	@%p10 bra 	$L__BB1_13;
$L__BB1_14:
	setp.lt.s32 	%p11, %r74, 1;
	cvt.rn.f64.s32 	%fd90, %r74;
	rcp.rn.f64 	%fd91, %fd90;
	mul.f64 	%fd14, %fd91, %fd247;
	mov.f64 	%fd255, 0d0000000000000000;
	@%p11 bra 	$L__BB1_39;
	and.b32  	%r22, %r74, 15;
	setp.lt.u32 	%p12, %r74, 16;
	mov.b32 	%r101, 0;
	@%p12 bra 	$L__BB1_18;
	and.b32  	%r101, %r74, 2147483632;
	neg.s32 	%r107, %r101;
	add.s64 	%rd4, %rd1, 32;
	add.s64 	%rd5, %rd2, 32;
	mov.u32 	%r106, %r1;
$L__BB1_17:
	.pragma "nounroll";
	mul.wide.s32 	%rd18, %r106, 4;
	add.s64 	%rd19, %rd4, %rd18;
	add.s64 	%rd20, %rd5, %rd18;
	ld.global.f32 	%f30, [%rd19+-32];
	cvt.f64.f32 	%fd92, %f30;
	sub.f64 	%fd93, %fd92, %fd14;
	cvt.rn.f32.f64 	%f31, %fd93;
	st.global.f32 	[%rd20+-32], %f31;
	ld.global.f32 	%f32, [%rd19+-28];
	cvt.f64.f32 	%fd94, %f32;
	sub.f64 	%fd95, %fd94, %fd14;
	cvt.rn.f32.f64 	%f33, %fd95;
	st.global.f32 	[%rd20+-28], %f33;
	ld.global.f32 	%f34, [%rd19+-24];
	cvt.f64.f32 	%fd96, %f34;
	sub.f64 	%fd97, %fd96, %fd14;
	cvt.rn.f32.f64 	%f35, %fd97;
	st.global.f32 	[%rd20+-24], %f35;
	ld.global.f32 	%f36, [%rd19+-20];
	cvt.f64.f32 	%fd98, %f36;
	sub.f64 	%fd99, %fd98, %fd14;
	cvt.rn.f32.f64 	%f37, %fd99;
	st.global.f32 	[%rd20+-20], %f37;
	ld.global.f32 	%f38, [%rd19+-16];
	cvt.f64.f32 	%fd100, %f38;
	sub.f64 	%fd101, %fd100, %fd14;
	cvt.rn.f32.f64 	%f39, %fd101;
	st.global.f32 	[%rd20+-16], %f39;
	ld.global.f32 	%f40, [%rd19+-12];
	cvt.f64.f32 	%fd102, %f40;
	sub.f64 	%fd103, %fd102, %fd14;
	cvt.rn.f32.f64 	%f41, %fd103;
	st.global.f32 	[%rd20+-12], %f41;
	ld.global.f32 	%f42, [%rd19+-8];
	cvt.f64.f32 	%fd104, %f42;
	sub.f64 	%fd105, %fd104, %fd14;
	cvt.rn.f32.f64 	%f43, %fd105;
	st.global.f32 	[%rd20+-8], %f43;
	ld.global.f32 	%f44, [%rd19+-4];
	cvt.f64.f32 	%fd106, %f44;
	sub.f64 	%fd107, %fd106, %fd14;
	cvt.rn.f32.f64 	%f45, %fd107;
	st.global.f32 	[%rd20+-4], %f45;
	ld.global.f32 	%f46, [%rd19];
	cvt.f64.f32 	%fd108, %f46;
	sub.f64 	%fd109, %fd108, %fd14;
	cvt.rn.f32.f64 	%f47, %fd109;
	st.global.f32 	[%rd20], %f47;
	ld.global.f32 	%f48, [%rd19+4];
	cvt.f64.f32 	%fd110, %f48;
	sub.f64 	%fd111, %fd110, %fd14;
	cvt.rn.f32.f64 	%f49, %fd111;
	st.global.f32 	[%rd20+4], %f49;
	ld.global.f32 	%f50, [%rd19+8];
	cvt.f64.f32 	%fd112, %f50;
	sub.f64 	%fd113, %fd112, %fd14;
	cvt.rn.f32.f64 	%f51, %fd113;
	st.global.f32 	[%rd20+8], %f51;
	ld.global.f32 	%f52, [%rd19+12];
	cvt.f64.f32 	%fd114, %f52;
	sub.f64 	%fd115, %fd114, %fd14;
	cvt.rn.f32.f64 	%f53, %fd115;
	st.global.f32 	[%rd20+12], %f53;
	ld.global.f32 	%f54, [%rd19+16];
	cvt.f64.f32 	%fd116, %f54;
	sub.f64 	%fd117, %fd116, %fd14;
	cvt.rn.f32.f64 	%f55, %fd117;
	st.global.f32 	[%rd20+16], %f55;
	ld.global.f32 	%f56, [%rd19+20];
	cvt.f64.f32 	%fd118, %f56;
	sub.f64 	%fd119, %fd118, %fd14;
	cvt.rn.f32.f64 	%f57, %fd119;
	st.global.f32 	[%rd20+20], %f57;
	ld.global.f32 	%f58, [%rd19+24];
	cvt.f64.f32 	%fd120, %f58;
	sub.f64 	%fd121, %fd120, %fd14;
	cvt.rn.f32.f64 	%f59, %fd121;
	st.global.f32 	[%rd20+24], %f59;
	ld.global.f32 	%f60, [%rd19+28];
	cvt.f64.f32 	%fd122, %f60;
	sub.f64 	%fd123, %fd122, %fd14;
	cvt.rn.f32.f64 	%f61, %fd123;
	st.global.f32 	[%rd20+28], %f61;
	add.s32 	%r107, %r107, 16;
	add.s32 	%r106, %r106, 16;
	setp.eq.s32 	%p13, %r107, 0;
	@%p13 bra 	$L__BB1_18;
	bra.uni 	$L__BB1_17;
$L__BB1_18:
	setp.eq.s32 	%p14, %r22, 0;
	@%p14 bra 	$L__BB1_27;
	and.b32  	%r26, %r74, 7;
	setp.lt.u32 	%p15, %r22, 8;
	@%p15 bra 	$L__BB1_21;
	add.s32 	%r84, %r101, %r1;
	mul.wide.s32 	%rd21, %r84, 4;
	add.s64 	%rd22, %rd1, %rd21;
	ld.global.f32 	%f62, [%rd22];
	cvt.f64.f32 	%fd124, %f62;
	sub.f64 	%fd125, %fd124, %fd14;
	cvt.rn.f32.f64 	%f63, %fd125;
	add.s64 	%rd23, %rd2, %rd21;
	st.global.f32 	[%rd23], %f63;
	ld.global.f32 	%f64, [%rd22+4];
	cvt.f64.f32 	%fd126, %f64;
	sub.f64 	%fd127, %fd126, %fd14;
	cvt.rn.f32.f64 	%f65, %fd127;
	st.global.f32 	[%rd23+4], %f65;
	ld.global.f32 	%f66, [%rd22+8];
	cvt.f64.f32 	%fd128, %f66;
	sub.f64 	%fd129, %fd128, %fd14;
	cvt.rn.f32.f64 	%f67, %fd129;
	st.global.f32 	[%rd23+8], %f67;
	ld.global.f32 	%f68, [%rd22+12];
	cvt.f64.f32 	%fd130, %f68;
	sub.f64 	%fd131, %fd130, %fd14;
	cvt.rn.f32.f64 	%f69, %fd131;
	st.global.f32 	[%rd23+12], %f69;
	ld.global.f32 	%f70, [%rd22+16];
	cvt.f64.f32 	%fd132, %f70;
	sub.f64 	%fd133, %fd132, %fd14;
	cvt.rn.f32.f64 	%f71, %fd133;
	st.global.f32 	[%rd23+16], %f71;
	ld.global.f32 	%f72, [%rd22+20];
	cvt.f64.f32 	%fd134, %f72;
	sub.f64 	%fd135, %fd134, %fd14;
	cvt.rn.f32.f64 	%f73, %fd135;
	st.global.f32 	[%rd23+20], %f73;
	ld.global.f32 	%f74, [%rd22+24];
	cvt.f64.f32 	%fd136, %f74;
	sub.f64 	%fd137, %fd136, %fd14;
	cvt.rn.f32.f64 	%f75, %fd137;
	st.global.f32 	[%rd23+24], %f75;
	ld.global.f32 	%f76, [%rd22+28];
	cvt.f64.f32 	%fd138, %f76;
	sub.f64 	%fd139, %fd138, %fd14;
	cvt.rn.f32.f64 	%f77, %fd139;
	st.global.f32 	[%rd23+28], %f77;
	add.s32 	%r101, %r101, 8;
$L__BB1_21:
	setp.eq.s32 	%p16, %r26, 0;
	@%p16 bra 	$L__BB1_27;
	and.b32  	%r29, %r74, 3;
	setp.lt.u32 	%p17, %r26, 4;
	@%p17 bra 	$L__BB1_24;
	add.s32 	%r85, %r101, %r1;
	mul.wide.s32 	%rd24, %r85, 4;
	add.s64 	%rd25, %rd1, %rd24;
	ld.global.f32 	%f78, [%rd25];
	cvt.f64.f32 	%fd140, %f78;
	sub.f64 	%fd141, %fd140, %fd14;
	cvt.rn.f32.f64 	%f79, %fd141;
	add.s64 	%rd26, %rd2, %rd24;
	st.global.f32 	[%rd26], %f79;
	ld.global.f32 	%f80, [%rd25+4];
	cvt.f64.f32 	%fd142, %f80;
	sub.f64 	%fd143, %fd142, %fd14;
	cvt.rn.f32.f64 	%f81, %fd143;
	st.global.f32 	[%rd26+4], %f81;
	ld.global.f32 	%f82, [%rd25+8];
	cvt.f64.f32 	%fd144, %f82;
	sub.f64 	%fd145, %fd144, %fd14;
	cvt.rn.f32.f64 	%f83, %fd145;
	st.global.f32 	[%rd26+8], %f83;
	ld.global.f32 	%f84, [%rd25+12];
	cvt.f64.f32 	%fd146, %f84;
	sub.f64 	%fd147, %fd146, %fd14;
	cvt.rn.f32.f64 	%f85, %fd147;
	st.global.f32 	[%rd26+12], %f85;
	add.s32 	%r101, %r101, 4;
$L__BB1_24:
	setp.eq.s32 	%p18, %r29, 0;
	@%p18 bra 	$L__BB1_27;
	add.s32 	%r105, %r101, %r1;
	neg.s32 	%r104, %r29;
$L__BB1_26:
	.pragma "nounroll";
	mul.wide.s32 	%rd27, %r105, 4;
	add.s64 	%rd28, %rd2, %rd27;
	add.s64 	%rd29, %rd1, %rd27;
	ld.global.f32 	%f86, [%rd29];
	cvt.f64.f32 	%fd148, %f86;
	sub.f64 	%fd149, %fd148, %fd14;
	cvt.rn.f32.f64 	%f87, %fd149;
	st.global.f32 	[%rd28], %f87;
	add.s32 	%r105, %r105, 1;
	add.s32 	%r104, %r104, 1;
	setp.ne.s32 	%p19, %r104, 0;
	@%p19 bra 	$L__BB1_26;
$L__BB1_27:
	setp.lt.u32 	%p20, %r74, 16;
	mov.f64 	%fd255, 0d0000000000000000;
	mov.b32 	%r108, 0;
	@%p20 bra 	$L__BB1_30;
	and.b32  	%r108, %r74, 2147483632;
	neg.s32 	%r114, %r108;
	add.s64 	%rd6, %rd2, 32;
	mov.f64 	%fd255, 0d0000000000000000;
	mov.u32 	%r113, %r1;
$L__BB1_29:
	.pragma "nounroll";
	mul.wide.s32 	%rd30, %r113, 4;
	add.s64 	%rd31, %rd6, %rd30;
	ld.global.f32 	%f88, [%rd31+-32];
	cvt.f64.f32 	%fd153, %f88;
	fma.rn.f64 	%fd154, %fd153, %fd153, %fd255;
	ld.global.f32 	%f89, [%rd31+-28];
	cvt.f64.f32 	%fd155, %f89;
	fma.rn.f64 	%fd156, %fd155, %fd155, %fd154;
	ld.global.f32 	%f90, [%rd31+-24];
	cvt.f64.f32 	%fd157, %f90;
	fma.rn.f64 	%fd158, %fd157, %fd157, %fd156;
	ld.global.f32 	%f91, [%rd31+-20];
	cvt.f64.f32 	%fd159, %f91;
	fma.rn.f64 	%fd160, %fd159, %fd159, %fd158;
	ld.global.f32 	%f92, [%rd31+-16];
	cvt.f64.f32 	%fd161, %f92;
	fma.rn.f64 	%fd162, %fd161, %fd161, %fd160;
	ld.global.f32 	%f93, [%rd31+-12];
	cvt.f64.f32 	%fd163, %f93;
	fma.rn.f64 	%fd164, %fd163, %fd163, %fd162;
	ld.global.f32 	%f94, [%rd31+-8];
	cvt.f64.f32 	%fd165, %f94;
	fma.rn.f64 	%fd166, %fd165, %fd165, %fd164;
	ld.global.f32 	%f95, [%rd31+-4];
	cvt.f64.f32 	%fd167, %f95;
	fma.rn.f64 	%fd168, %fd167, %fd167, %fd166;
	ld.global.f32 	%f96, [%rd31];
	cvt.f64.f32 	%fd169, %f96;
	fma.rn.f64 	%fd170, %fd169, %fd169, %fd168;
	ld.global.f32 	%f97, [%rd31+4];
	cvt.f64.f32 	%fd171, %f97;
	fma.rn.f64 	%fd172, %fd171, %fd171, %fd170;
	ld.global.f32 	%f98, [%rd31+8];
	cvt.f64.f32 	%fd173, %f98;
	fma.rn.f64 	%fd174, %fd173, %fd173, %fd172;
	ld.global.f32 	%f99, [%rd31+12];
	cvt.f64.f32 	%fd175, %f99;
	fma.rn.f64 	%fd176, %fd175, %fd175, %fd174;
	ld.global.f32 	%f100, [%rd31+16];
	cvt.f64.f32 	%fd177, %f100;
	fma.rn.f64 	%fd178, %fd177, %fd177, %fd176;
	ld.global.f32 	%f101, [%rd31+20];
	cvt.f64.f32 	%fd179, %f101;
	fma.rn.f64 	%fd180, %fd179, %fd179, %fd178;
	ld.global.f32 	%f102, [%rd31+24];
	cvt.f64.f32 	%fd181, %f102;
	fma.rn.f64 	%fd182, %fd181, %fd181, %fd180;
	ld.global.f32 	%f103, [%rd31+28];
	cvt.f64.f32 	%fd183, %f103;
	fma.rn.f64 	%fd255, %fd183, %fd183, %fd182;
	add.s32 	%r114, %r114, 16;
	add.s32 	%r113, %r113, 16;
	setp.eq.s32 	%p21, %r114, 0;
	@%p21 bra 	$L__BB1_30;
	bra.uni 	$L__BB1_29;
$L__BB1_30:
	setp.eq.s32 	%p22, %r22, 0;
	@%p22 bra 	$L__BB1_39;
	and.b32  	%r45, %r74, 7;
	setp.lt.u32 	%p23, %r22, 8;
	@%p23 bra 	$L__BB1_33;
	add.s32 	%r87, %r108, %r1;
	mul.wide.s32 	%rd32, %r87, 4;
	add.s64 	%rd33, %rd2, %rd32;
	ld.global.f32 	%f104, [%rd33];
	cvt.f64.f32 	%fd185, %f104;
	fma.rn.f64 	%fd186, %fd185, %fd185, %fd255;
	ld.global.f32 	%f105, [%rd33+4];
	cvt.f64.f32 	%fd187, %f105;
	fma.rn.f64 	%fd188, %fd187, %fd187, %fd186;
	ld.global.f32 	%f106, [%rd33+8];
	cvt.f64.f32 	%fd189, %f106;
	fma.rn.f64 	%fd190, %fd189, %fd189, %fd188;
	ld.global.f32 	%f107, [%rd33+12];
	cvt.f64.f32 	%fd191, %f107;
	fma.rn.f64 	%fd192, %fd191, %fd191, %fd190;
	ld.global.f32 	%f108, [%rd33+16];
	cvt.f64.f32 	%fd193, %f108;
	fma.rn.f64 	%fd194, %fd193, %fd193, %fd192;
	ld.global.f32 	%f109, [%rd33+20];
	cvt.f64.f32 	%fd195, %f109;
	fma.rn.f64 	%fd196, %fd195, %fd195, %fd194;
	ld.global.f32 	%f110, [%rd33+24];
	cvt.f64.f32 	%fd197, %f110;
	fma.rn.f64 	%fd198, %fd197, %fd197, %fd196;
	ld.global.f32 	%f111, [%rd33+28];
	cvt.f64.f32 	%fd199, %f111;
	fma.rn.f64 	%fd255, %fd199, %fd199, %fd198;
	add.s32 	%r108, %r108, 8;
$L__BB1_33:
	setp.eq.s32 	%p24, %r45, 0;
	@%p24 bra 	$L__BB1_39;
	and.b32  	%r48, %r74, 3;
	setp.lt.u32 	%p25, %r45, 4;
	@%p25 bra 	$L__BB1_36;
	add.s32 	%r88, %r108, %r1;
	mul.wide.s32 	%rd34, %r88, 4;
	add.s64 	%rd35, %rd2, %rd34;
	ld.global.f32 	%f112, [%rd35];
	cvt.f64.f32 	%fd201, %f112;
	fma.rn.f64 	%fd202, %fd201, %fd201, %fd255;
	ld.global.f32 	%f113, [%rd35+4];
	cvt.f64.f32 	%fd203, %f113;
	fma.rn.f64 	%fd204, %fd203, %fd203, %fd202;
	ld.global.f32 	%f114, [%rd35+8];
	cvt.f64.f32 	%fd205, %f114;
	fma.rn.f64 	%fd206, %fd205, %fd205, %fd204;
	ld.global.f32 	%f115, [%rd35+12];
	cvt.f64.f32 	%fd207, %f115;
	fma.rn.f64 	%fd255, %fd207, %fd207, %fd206;
	add.s32 	%r108, %r108, 4;
$L__BB1_36:
	setp.eq.s32 	%p26, %r48, 0;
	@%p26 bra 	$L__BB1_39;
	add.s32 	%r112, %r108, %r1;
	neg.s32 	%r111, %r48;
$L__BB1_38:
	.pragma "nounroll";
	mul.wide.s32 	%rd36, %r112, 4;
	add.s64 	%rd37, %rd2, %rd36;
	ld.global.f32 	%f116, [%rd37];
	cvt.f64.f32 	%fd208, %f116;
	fma.rn.f64 	%fd255, %fd208, %fd208, %fd255;
	add.s32 	%r112, %r112, 1;
	add.s32 	%r111, %r111, 1;
	setp.ne.s32 	%p27, %r111, 0;
	@%p27 bra 	$L__BB1_38;
$L__BB1_39:
	setp.lt.s32 	%p28, %r74, 1;
	@%p28 bra 	$L__BB1_51;
	sqrt.rn.f64 	%fd26, %fd255;
	and.b32  	%r57, %r74, 7;
	setp.lt.u32 	%p29, %r74, 8;
	mov.b32 	%r117, 0;
	@%p29 bra 	$L__BB1_43;
	and.b32  	%r117, %r74, 2147483640;
	neg.s32 	%r116, %r117;
	add.s64 	%rd7, %rd2, 16;
	mov.u32 	%r115, %r1;
$L__BB1_42:
	.pragma "nounroll";
	mul.wide.s32 	%rd38, %r115, 4;
	add.s64 	%rd39, %rd7, %rd38;
	ld.global.f32 	%f117, [%rd39+-16];
	cvt.f64.f32 	%fd209, %f117;
	div.rn.f64 	%fd210, %fd209, %fd26;
	cvt.rn.f32.f64 	%f118, %fd210;
	st.global.f32 	[%rd39+-16], %f118;
	ld.global.f32 	%f119, [%rd39+-12];
	cvt.f64.f32 	%fd211, %f119;
	div.rn.f64 	%fd212, %fd211, %fd26;
	cvt.rn.f32.f64 	%f120, %fd212;
	st.global.f32 	[%rd39+-12], %f120;
	ld.global.f32 	%f121, [%rd39+-8];
	cvt.f64.f32 	%fd213, %f121;
	div.rn.f64 	%fd214, %fd213, %fd26;
	cvt.rn.f32.f64 	%f122, %fd214;
	st.global.f32 	[%rd39+-8], %f122;
	ld.global.f32 	%f123, [%rd39+-4];
	cvt.f64.f32 	%fd215, %f123;
	div.rn.f64 	%fd216, %fd215, %fd26;
	cvt.rn.f32.f64 	%f124, %fd216;
	st.global.f32 	[%rd39+-4], %f124;
	ld.global.f32 	%f125, [%rd39];
	cvt.f64.f32 	%fd217, %f125;
	div.rn.f64 	%fd218, %fd217, %fd26;
	cvt.rn.f32.f64 	%f126, %fd218;
	st.global.f32 	[%rd39], %f126;
	ld.global.f32 	%f127, [%rd39+4];
	cvt.f64.f32 	%fd219, %f127;
	div.rn.f64 	%fd220, %fd219, %fd26;
	cvt.rn.f32.f64 	%f128, %fd220;
	st.global.f32 	[%rd39+4], %f128;
	ld.global.f32 	%f129, [%rd39+8];
	cvt.f64.f32 	%fd221, %f129;
	div.rn.f64 	%fd222, %fd221, %fd26;
	cvt.rn.f32.f64 	%f130, %fd222;
	st.global.f32 	[%rd39+8], %f130;
	ld.global.f32 	%f131, [%rd39+12];
	cvt.f64.f32 	%fd223, %f131;
	div.rn.f64 	%fd224, %fd223, %fd26;
	cvt.rn.f32.f64 	%f132, %fd224;
	st.global.f32 	[%rd39+12], %f132;
	add.s32 	%r116, %r116, 8;
	add.s32 	%r115, %r115, 8;
	setp.ne.s32 	%p30, %r116, 0;
	@%p30 bra 	$L__BB1_42;
$L__BB1_43:
	setp.eq.s32 	%p31, %r57, 0;
	@%p31 bra 	$L__BB1_51;
	and.b32  	%r69, %r74, 3;
	setp.lt.u32 	%p32, %r57, 4;
	@%p32 bra 	$L__BB1_46;
	add.s32 	%r90, %r117, %r1;
	mul.wide.s32 	%rd40, %r90, 4;
	add.s64 	%rd41, %rd2, %rd40;
	ld.global.f32 	%f133, [%rd41];
	cvt.f64.f32 	%fd225, %f133;
	div.rn.f64 	%fd226, %fd225, %fd26;
	cvt.rn.f32.f64 	%f134, %fd226;
	st.global.f32 	[%rd41], %f134;
	ld.global.f32 	%f135, [%rd41+4];
	cvt.f64.f32 	%fd227, %f135;
	div.rn.f64 	%fd228, %fd227, %fd26;
	cvt.rn.f32.f64 	%f136, %fd228;
	st.global.f32 	[%rd41+4], %f136;
	ld.global.f32 	%f137, [%rd41+8];
	cvt.f64.f32 	%fd229, %f137;
	div.rn.f64 	%fd230, %fd229, %fd26;
	cvt.rn.f32.f64 	%f138, %fd230;
	st.global.f32 	[%rd41+8], %f138;
	ld.global.f32 	%f139, [%rd41+12];
	cvt.f64.f32 	%fd231, %f139;
	div.rn.f64 	%fd232, %fd231, %fd26;
	cvt.rn.f32.f64 	%f140, %fd232;
	st.global.f32 	[%rd41+12], %f140;
	add.s32 	%r117, %r117, 4;
$L__BB1_46:
	setp.eq.s32 	%p33, %r69, 0;
	@%p33 bra 	$L__BB1_51;
	setp.eq.s32 	%p34, %r69, 1;
	@%p34 bra 	$L__BB1_49;
	add.s32 	%r91, %r117, %r1;
	mul.wide.s32 	%rd42, %r91, 4;
	add.s64 	%rd43, %rd2, %rd42;
	ld.global.f32 	%f141, [%rd43];
	cvt.f64.f32 	%fd233, %f141;
	div.rn.f64 	%fd234, %fd233, %fd26;
	cvt.rn.f32.f64 	%f142, %fd234;
	st.global.f32 	[%rd43], %f142;
	ld.global.f32 	%f143, [%rd43+4];
	cvt.f64.f32 	%fd235, %f143;
	div.rn.f64 	%fd236, %fd235, %fd26;
	cvt.rn.f32.f64 	%f144, %fd236;
	st.global.f32 	[%rd43+4], %f144;
	add.s32 	%r117, %r117, 2;
$L__BB1_49:
	and.b32  	%r92, %r74, 1;
	setp.eq.b32 	%p35, %r92, 1;
	not.pred 	%p36, %p35;
	@%p36 bra 	$L__BB1_51;
	add.s32 	%r93, %r117, %r1;
	mul.wide.s32 	%rd44, %r93, 4;
	add.s64 	%rd45, %rd2, %rd44;
	ld.global.f32 	%f145, [%rd45];
	cvt.f64.f32 	%fd237, %f145;
	div.rn.f64 	%fd238, %fd237, %fd26;
	cvt.rn.f32.f64 	%f146, %fd238;
	st.global.f32 	[%rd45], %f146;
$L__BB1_51:
	ret;

}


// ===== COMPILED SASS (sm_100) =====

	.target	sm_100

	.elftype	@"ET_EXEC"


//--------------------- .note.nv.tkinfo           --------------------------
	.section	.note.nv.tkinfo,"",@"SHT_NOTE"
	.sectionflags	@"SHF_NOTE_NV_TKINFO"
	.tkinfo
        /*0018*/ 	.word	0x00000002
        /*0030*/ 	.string	""
        /*0030*/ 	.string	"ptxas"
        /*0030*/ 	.string	"Cuda compilation tools, release 13.0, V13.0.88"
        /*0030*/ 	.string	"Build cuda_13.0.r13.0/compiler.36424714_0"
        /*0030*/ 	.string	"-arch sm_100 -m 64 "



//--------------------- .note.nv.cuinfo           --------------------------
	.section	.note.nv.cuinfo,"",@"SHT_NOTE"
	.sectionflags	@"SHF_NOTE_NV_CUINFO"
        /*0018*/ 	.short	0x0002
        /*001a*/ 	.short	0x0064
        /*001c*/ 	.short	0x0082
	.zero		2


//--------------------- .nv.info                  --------------------------
	.section	.nv.info,"",@"SHT_CUDA_INFO"
	.align	4


	//----- nvinfo : EIATTR_REGCOUNT
	.align		4
        /*0000*/ 	.byte	0x04, 0x2f
        /*0002*/ 	.short	(.L_1 - .L_0)
	.align		4
.L_0:
        /*0004*/ 	.word	index@(_Z8mykernelPfPKfii)
        /*0008*/ 	.word	0x00000080


	//----- nvinfo : EIATTR_FRAME_SIZE
	.align		4
.L_1:
        /*000c*/ 	.byte	0x04, 0x11
        /*000e*/ 	.short	(.L_3 - .L_2)
	.align		4
.L_2:
        /*0010*/ 	.word	index@(_Z8mykernelPfPKfii)
        /*0014*/ 	.word	0x00000000


	//----- nvinfo : EIATTR_REGCOUNT
	.align		4
.L_3:
        /*0018*/ 	.byte	0x04, 0x2f
        /*001a*/ 	.short	(.L_5 - .L_4)
	.align		4
.L_4:
        /*001c*/ 	.word	index@(_Z10myppkernelPKfPfii)
        /*0020*/ 	.word	0x0000001e


	//----- nvinfo : EIATTR_FRAME_SIZE
	.align		4
.L_5:
        /*0024*/ 	.byte	0x04, 0x11
        /*0026*/ 	.short	(.L_7 - .L_6)
	.align		4
.L_6:
        /*0028*/ 	.word	index@($__internal_2_$__cuda_sm20_dsqrt_rn_f64_mediumpath_v1)
        /*002c*/ 	.word	0x00000000


	//----- nvinfo : EIATTR_FRAME_SIZE
	.align		4
.L_7:
        /*0030*/ 	.byte	0x04, 0x11
        /*0032*/ 	.short	(.L_9 - .L_8)
	.align		4
.L_8:
        /*0034*/ 	.word	index@($__internal_1_$__cuda_sm20_div_rn_f64_full)
        /*0038*/ 	.word	0x00000000


	//----- nvinfo : EIATTR_FRAME_SIZE
	.align		4
.L_9:
        /*003c*/ 	.byte	0x04, 0x11
        /*003e*/ 	.short	(.L_11 - .L_10)
	.align		4
.L_10:
        /*0040*/ 	.word	index@($__internal_0_$__cuda_sm20_dblrcp_rn_slowpath_v3)
        /*0044*/ 	.word	0x00000000


	//----- nvinfo : EIATTR_FRAME_SIZE
	.align		4
.L_11:
        /*0048*/ 	.byte	0x04, 0x11
        /*004a*/ 	.short	(.L_13 - .L_12)
	.align		4
.L_12:
        /*004c*/ 	.word	index@(_Z10myppkernelPKfPfii)
        /*0050*/ 	.word	0x00000000


	//----- nvinfo : EIATTR_MIN_STACK_SIZE
	.align		4
.L_13:
        /*0054*/ 	.byte	0x04, 0x12
        /*0056*/ 	.short	(.L_15 - .L_14)
	.align		4
.L_14:
        /*0058*/ 	.word	index@(_Z10myppkernelPKfPfii)
        /*005c*/ 	.word	0x00000000


	//----- nvinfo : EIATTR_MIN_STACK_SIZE
	.align		4
.L_15:
        /*0060*/ 	.byte	0x04, 0x12
        /*0062*/ 	.short	(.L_17 - .L_16)
	.align		4
.L_16:
        /*0064*/ 	.word	index@(_Z8mykernelPfPKfii)
        /*0068*/ 	.word	0x00000000
.L_17:


//--------------------- .nv.compat                --------------------------
	.section	.nv.compat,"",@"SHT_CUDA_COMPAT_INFO"
	.align	4
        /*0000*/ 	.byte	0x02, 0x09, 0x00, 0x00, 0x02, 0x02, 0x01, 0x00, 0x02, 0x05, 0x05, 0x00, 0x03, 0x07, 0x01, 0x01
        /*0010*/ 	.byte	0x02, 0x03, 0x00, 0x00, 0x02, 0x06, 0x01, 0x00, 0x04, 0x0b, 0x08, 0x00, 0x01, 0x00, 0x00, 0x00
        /*0020*/ 	.byte	0x00, 0x00, 0x00, 0x00


//--------------------- .nv.info._Z10myppkernelPKfPfii --------------------------
	.section	.nv.info._Z10myppkernelPKfPfii,"",@"SHT_CUDA_INFO"
	.sectionflags	@""
	.align	4


	//----- nvinfo : EIATTR_CUDA_API_VERSION
	.align		4
        /*0000*/ 	.byte	0x04, 0x37
        /*0002*/ 	.short	(.L_19 - .L_18)
.L_18:
        /*0004*/ 	.word	0x00000082


	//----- nvinfo : EIATTR_KPARAM_INFO
	.align		4
.L_19:
        /*0008*/ 	.byte	0x04, 0x17
        /*000a*/ 	.short	(.L_21 - .L_20)
.L_20:
        /*000c*/ 	.word	0x00000000
        /*0010*/ 	.short	0x0003
        /*0012*/ 	.short	0x0014
        /*0014*/ 	.byte	0x00, 0xf0, 0x11, 0x00


	//----- nvinfo : EIATTR_KPARAM_INFO
	.align		4
.L_21:
        /*0018*/ 	.byte	0x04, 0x17
        /*001a*/ 	.short	(.L_23 - .L_22)
.L_22:
        /*001c*/ 	.word	0x00000000
        /*0020*/ 	.short	0x0002
        /*0022*/ 	.short	0x0010
        /*0024*/ 	.byte	0x00, 0xf0, 0x11, 0x00


	//----- nvinfo : EIATTR_KPARAM_INFO
	.align		4
.L_23:
        /*0028*/ 	.byte	0x04, 0x17
        /*002a*/ 	.short	(.L_25 - .L_24)
.L_24:
        /*002c*/ 	.word	0x00000000
        /*0030*/ 	.short	0x0001
        /*0032*/ 	.short	0x0008
        /*0034*/ 	.byte	0x00, 0xf5, 0x21, 0x00


	//----- nvinfo : EIATTR_KPARAM_INFO
	.align		4
.L_25:
        /*0038*/ 	.byte	0x04, 0x17
        /*003a*/ 	.short	(.L_27 - .L_26)
.L_26:
        /*003c*/ 	.word	0x00000000
        /*0040*/ 	.short	0x0000
        /*0042*/ 	.short	0x0000
        /*0044*/ 	.byte	0x00, 0xf5, 0x21, 0x00


	//----- nvinfo : EIATTR_SPARSE_MMA_MASK
	.align		4
.L_27:
        /*0048*/ 	.byte	0x03, 0x50
        /*004a*/ 	.short	0x0000


	//----- nvinfo : EIATTR_MAXREG_COUNT
	.align		4
        /*004c*/ 	.byte	0x03, 0x1b
        /*004e*/ 	.short	0x00ff


	//----- nvinfo : EIATTR_MERCURY_ISA_VERSION
	.align		4
        /*0050*/ 	.byte	0x03, 0x5f
        /*0052*/ 	.short	0x0101


	//----- nvinfo : EIATTR_VRC_CTA_INIT_COUNT
	.align		4
        /*0054*/ 	.byte	0x02, 0x4a
	.zero		1
	.zero		1


	//----- nvinfo : EIATTR_EXIT_INSTR_OFFSETS
	.align		4
        /*0058*/ 	.byte	0x04, 0x1c
        /*005a*/ 	.short	(.L_29 - .L_28)


	//   ....[0]....
.L_28:
        /*005c*/ 	.word	0x00000070


	//   ....[1]....
        /*0060*/ 	.word	0x00001f70


	//   ....[2]....
        /*0064*/ 	.word	0x00002e90


	//   ....[3]....
        /*0068*/ 	.word	0x00003570


	//   ....[4]....
        /*006c*/ 	.word	0x00003930


	//   ....[5]....
        /*0070*/ 	.word	0x00003b10


	//----- nvinfo : EIATTR_CRS_STACK_SIZE
	.align		4
.L_29:
        /*0074*/ 	.byte	0x04, 0x1e
        /*0076*/ 	.short	(.L_31 - .L_30)
.L_30:
        /*0078*/ 	.word	0x00000000


	//----- nvinfo : EIATTR_CBANK_PARAM_SIZE
	.align		4
.L_31:
        /*007c*/ 	.byte	0x03, 0x19
        /*007e*/ 	.short	0x0018


	//----- nvinfo : EIATTR_PARAM_CBANK
	.align		4
        /*0080*/ 	.byte	0x04, 0x0a
        /*0082*/ 	.short	(.L_33 - .L_32)
	.align		4
.L_32:
        /*0084*/ 	.word	index@(.nv.constant0._Z10myppkernelPKfPfii)
        /*0088*/ 	.short	0x0380
        /*008a*/ 	.short	0x0018


	//----- nvinfo : EIATTR_SW_WAR
	.align		4
.L_33:
        /*008c*/ 	.byte	0x04, 0x36
        /*008e*/ 	.short	(.L_35 - .L_34)
.L_34:
        /*0090*/ 	.word	0x00000008
.L_35:


//--------------------- .nv.info._Z8mykernelPfPKfii --------------------------
	.section	.nv.info._Z8mykernelPfPKfii,"",@"SHT_CUDA_INFO"
	.sectionflags	@""
	.align	4


	//----- nvinfo : EIATTR_CUDA_API_VERSION
	.align		4
        /*0000*/ 	.byte	0x04, 0x37
        /*0002*/ 	.short	(.L_37 - .L_36)
.L_36:
        /*0004*/ 	.word	0x00000082


	//----- nvinfo : EIATTR_KPARAM_INFO
	.align		4
.L_37:
        /*0008*/ 	.byte	0x04, 0x17
        /*000a*/ 	.short	(.L_39 - .L_38)
.L_38:
        /*000c*/ 	.word	0x00000000
        /*0010*/ 	.short	0x0003
        /*0012*/ 	.short	0x0014
        /*0014*/ 	.byte	0x00, 0xf0, 0x11, 0x00


	//----- nvinfo : EIATTR_KPARAM_INFO
	.align		4
.L_39:
        /*0018*/ 	.byte	0x04, 0x17
        /*001a*/ 	.short	(.L_41 - .L_40)
.L_40:
        /*001c*/ 	.word	0x00000000
        /*0020*/ 	.short	0x0002
        /*0022*/ 	.short	0x0010
        /*0024*/ 	.byte	0x00, 0xf0, 0x11, 0x00


	//----- nvinfo : EIATTR_KPARAM_INFO
	.align		4
.L_41:
        /*0028*/ 	.byte	0x04, 0x17
        /*002a*/ 	.short	(.L_43 - .L_42)
.L_42:
        /*002c*/ 	.word	0x00000000
        /*0030*/ 	.short	0x0001
        /*0032*/ 	.short	0x0008
        /*0034*/ 	.byte	0x00, 0xf5, 0x21, 0x00


	//----- nvinfo : EIATTR_KPARAM_INFO
	.align		4
.L_43:
        /*0038*/ 	.byte	0x04, 0x17
        /*003a*/ 	.short	(.L_45 - .L_44)
.L_44:
        /*003c*/ 	.word	0x00000000
        /*0040*/ 	.short	0x0000
        /*0042*/ 	.short	0x0000
        /*0044*/ 	.byte	0x00, 0xf5, 0x21, 0x00


	//----- nvinfo : EIATTR_SPARSE_MMA_MASK
	.align		4
.L_45:
        /*0048*/ 	.byte	0x03, 0x50
        /*004a*/ 	.short	0x0000


	//----- nvinfo : EIATTR_MAXREG_COUNT
	.align		4
        /*004c*/ 	.byte	0x03, 0x1b
        /*004e*/ 	.short	0x00ff


	//----- nvinfo : EIATTR_MERCURY_ISA_VERSION
	.align		4
        /*0050*/ 	.byte	0x03, 0x5f
        /*0052*/ 	.short	0x0101


	//----- nvinfo : EIATTR_VRC_CTA_INIT_COUNT
	.align		4
        /*0054*/ 	.byte	0x02, 0x4a
	.zero		1
	.zero		1


	//----- nvinfo : EIATTR_EXIT_INSTR_OFFSETS
	.align		4
        /*0058*/ 	.byte	0x04, 0x1c
        /*005a*/ 	.short	(.L_47 - .L_46)


	//   ....[0]....
.L_46:
        /*005c*/ 	.word	0x000024f0


	//   ....[1]....
        /*0060*/ 	.word	0x00002510


	//----- nvinfo : EIATTR_CBANK_PARAM_SIZE
	.align		4
.L_47:
        /*0064*/ 	.byte	0x03, 0x19
        /*0066*/ 	.short	0x0018


	//----- nvinfo : EIATTR_PARAM_CBANK
	.align		4
        /*0068*/ 	.byte	0x04, 0x0a
        /*006a*/ 	.short	(.L_49 - .L_48)
	.align		4
.L_48:
        /*006c*/ 	.word	index@(.nv.constant0._Z8mykernelPfPKfii)
        /*0070*/ 	.short	0x0380
        /*0072*/ 	.short	0x0018


	//----- nvinfo : EIATTR_SW_WAR
	.align		4
.L_49:
        /*0074*/ 	.byte	0x04, 0x36
        /*0076*/ 	.short	(.L_51 - .L_50)
.L_50:
        /*0078*/ 	.word	0x00000008
.L_51:


//--------------------- .nv.callgraph             --------------------------
	.section	.nv.callgraph,"",@"SHT_CUDA_CALLGRAPH"
	.align	4
	.sectionentsize	8
	.align		4
        /*0000*/ 	.word	0x00000000
	.align		4
        /*0004*/ 	.word	0xffffffff
	.align		4
        /*0008*/ 	.word	0x00000000
	.align		4
        /*000c*/ 	.word	0xfffffffe
	.align		4
        /*0010*/ 	.word	0x00000000
	.align		4
        /*0014*/ 	.word	0xfffffffd
	.align		4
        /*0018*/ 	.word	0x00000000
	.align		4
        /*001c*/ 	.word	0xfffffffc


//--------------------- .text._Z10myppkernelPKfPfii --------------------------
	.section	.text._Z10myppkernelPKfPfii,"ax",@progbits
	.align	128
        .global         _Z10myppkernelPKfPfii
        .type           _Z10myppkernelPKfPfii,@function
        .size           _Z10myppkernelPKfPfii,(.L_x_73 - _Z10myppkernelPKfPfii)
        .other          _Z10myppkernelPKfPfii,@"STO_CUDA_ENTRY STV_DEFAULT"
_Z10myppkernelPKfPfii:
.text._Z10myppkernelPKfPfii:
[----:B------:R-:W-:Y:S01]  /*0000*/  LDC R1, c[0x0][0x37c] ;  /* 0x0000df00ff017b82 */ /* 0x000fe20000000800 */
[----:B------:R-:W0:Y:S07]  /*0010*/  S2R R2, SR_TID.X ;  /* 0x0000000000027919 */ /* 0x000e2e0000002100 */
[----:B------:R-:W0:Y:S01]  /*0020*/  S2UR UR4, SR_CTAID.X ;  /* 0x00000000000479c3 */ /* 0x000e220000002500 */
[----:B------:R-:W1:Y:S07]  /*0030*/  LDCU.64 UR10, c[0x0][0x390] ;  /* 0x00007200ff0a77ac */ /* 0x000e6e0008000a00 */
[----:B------:R-:W0:Y:S02]  /*0040*/  LDC R3, c[0x0][0x360] ;  /* 0x0000d800ff037b82 */ /* 0x000e240000000800 */
[----:B0-----:R-:W-:-:S05]  /*0050*/  IMAD R2, R3, UR4, R2 ;  /* 0x0000000403027c24 */ /* 0x001fca000f8e0202 */
[----:B-1----:R-:W-:-:S13]  /*0060*/  ISETP.GE.AND P0, PT, R2, UR11, PT ;  /* 0x0000000b02007c0c */ /* 0x002fda000bf06270 */
[----:B------:R-:W-:Y:S05]  /*0070*/  @P0 EXIT ;  /* 0x000000000000094d */ /* 0x000fea0003800000 */
[----:B------:R-:W-:Y:S02]  /*0080*/  UISETP.GE.AND UP0, UPT, UR10, 0x1, UPT ;  /* 0x000000010a00788c */ /* 0x000fe4000bf06270 */
[----:B------:R-:W-:Y:S01]  /*0090*/  IMAD R2, R2, UR10, RZ ;  /* 0x0000000a02027c24 */ /* 0x000fe2000f8e02ff */
[----:B------:R-:W-:Y:S01]  /*00a0*/  CS2R R14, SRZ ;  /* 0x00000000000e7805 */ /* 0x000fe2000001ff00 */
[----:B------:R-:W0:Y:S05]  /*00b0*/  LDCU.64 UR14, c[0x0][0x358] ;  /* 0x00006b00ff0e77ac */ /* 0x000e2a0008000a00 */
[----:B------:R-:W-:Y:S05]  /*00c0*/  BRA.U !UP0, `(.L_x_0) ;  /* 0x0000000908187547 */ /* 0x000fea000b800000 */
[----:B------:R-:W-:Y:S01]  /*00d0*/  UISETP.GE.U32.AND UP2, UPT, UR10, 0x10, UPT ;  /* 0x000000100a00788c */ /* 0x000fe2000bf46070 */
[----:B------:R-:W-:Y:S01]  /*00e0*/  CS2R R14, SRZ ;  /* 0x00000000000e7805 */ /* 0x000fe2000001ff00 */
[----:B------:R-:W-:Y:S01]  /*00f0*/  ULOP3.LUT UR8, UR10, 0xf, URZ, 0xc0, !UPT ;  /* 0x0000000f0a087892 */ /* 0x000fe2000f8ec0ff */
[----:B------:R-:W-:-:S03]  /*0100*/  UMOV UR4, URZ ;  /* 0x000000ff00047c82 */ /* 0x000fc60008000000 */
[----:B------:R-:W-:-:S03]  /*0110*/  UISETP.NE.AND UP1, UPT, UR8, URZ, UPT ;  /* 0x000000ff0800728c */ /* 0x000fc6000bf25270 */
[----:B------:R-:W-:Y:S08]  /*0120*/  BRA.U !UP2, `(.L_x_1) ;  /* 0x000000010af87547 */ /* 0x000ff0000b800000 */
[----:B------:R-:W1:Y:S01]  /*0130*/  LDCU.64 UR6, c[0x0][0x380] ;  /* 0x00007000ff0677ac */ /* 0x000e620008000a00 */
[----:B------:R-:W-:Y:S01]  /*0140*/  IMAD.MOV.U32 R0, RZ, RZ, R2 ;  /* 0x000000ffff007224 */ /* 0x000fe200078e0002 */
[----:B------:R-:W-:Y:S01]  /*0150*/  CS2R R14, SRZ ;  /* 0x00000000000e7805 */ /* 0x000fe2000001ff00 */
[----:B------:R-:W-:-:S04]  /*0160*/  ULOP3.LUT UR4, UR10, 0x7ffffff0, URZ, 0xc0, !UPT ;  /* 0x7ffffff00a047892 */ /* 0x000fc8000f8ec0ff */
[----:B------:R-:W-:Y:S02]  /*0170*/  UIADD3 UR9, UPT, UPT, -UR4, URZ, URZ ;  /* 0x000000ff04097290 */ /* 0x000fe4000fffe1ff */
[----:B-1----:R-:W-:-:S04]  /*0180*/  UIADD3 UR5, UP2, UPT, UR6, 0x20, URZ ;  /* 0x0000002006057890 */ /* 0x002fc8000ff5e0ff */
[----:B------:R-:W-:-:S12]  /*0190*/  UIADD3.X UR6, UPT, UPT, URZ, UR7, URZ, UP2, !UPT ;  /* 0x00000007ff067290 */ /* 0x000fd800097fe4ff */
.L_x_2:
[----:B------:R-:W-:Y:S02]  /*01a0*/  IMAD.U32 R22, RZ, RZ, UR5 ;  /* 0x00000005ff167e24 */ /* 0x000fe4000f8e00ff */
[----:B------:R-:W-:Y:S02]  /*01b0*/  IMAD.U32 R23, RZ, RZ, UR6 ;  /* 0x00000006ff177e24 */ /* 0x000fe4000f8e00ff */
[----:B------:R-:W-:-:S05]  /*01c0*/  IMAD.WIDE R22, R0, 0x4, R22 ;  /* 0x0000000400167825 */ /* 0x000fca00078e0216 */
[----:B0-----:R-:W2:Y:S04]  /*01d0*/  LDG.E R25, desc[UR14][R22.64+-0x20] ;  /* 0xffffe00e16197981 */ /* 0x001ea8000c1e1900 */
[----:B------:R-:W3:Y:S04]  /*01e0*/  LDG.E R26, desc[UR14][R22.64+-0x1c] ;  /* 0xffffe40e161a7981 */ /* 0x000ee8000c1e1900 */
[----:B------:R-:W4:Y:S04]  /*01f0*/  LDG.E R27, desc[UR14][R22.64+-0x18] ;  /* 0xffffe80e161b7981 */ /* 0x000f28000c1e1900 */
[----:B------:R-:W5:Y:S04]  /*0200*/  LDG.E R24, desc[UR14][R22.64+-0x14] ;  /* 0xffffec0e16187981 */ /* 0x000f68000c1e1900 */
[----:B------:R-:W4:Y:S04]  /*0210*/  LDG.E R20, desc[UR14][R22.64+-0x10] ;  /* 0xfffff00e16147981 */ /* 0x000f28000c1e1900 */
[----:B------:R-:W5:Y:S04]  /*0220*/  LDG.E R19, desc[UR14][R22.64+-0xc] ;  /* 0xfffff40e16137981 */ /* 0x000f68000c1e1900 */
        /* <DEDUP_REMOVED lines=9> */
[----:B------:R-:W5:Y:S01]  /*02c0*/  LDG.E R3, desc[UR14][R22.64+0x1c] ;  /* 0x00001c0e16037981 */ /* 0x000f62000c1e1900 */
[----:B------:R-:W-:Y:S01]  /*02d0*/  UIADD3 UR9, UPT, UPT, UR9, 0x10, URZ ;  /* 0x0000001009097890 */ /* 0x000fe2000fffe0ff */
[----:B------:R-:W-:-:S03]  /*02e0*/  IADD3 R0, PT, PT, R0, 0x10, RZ ;  /* 0x0000001000007810 */ /* 0x000fc60007ffe0ff */
[----:B------:R-:W-:Y:S01]  /*02f0*/  UISETP.NE.AND UP2, UPT, UR9, URZ, UPT ;  /* 0x000000ff0900728c */ /* 0x000fe2000bf45270 */
[----:B--2---:R-:W0:Y:S08]  /*0300*/  F2F.F64.F32 R16, R25 ;  /* 0x0000001900107310 */ /* 0x004e300000201800 */
[----:B---3--:R-:W1:Y:S01]  /*0310*/  F2F.F64.F32 R12, R26 ;  /* 0x0000001a000c7310 */ /* 0x008e620000201800 */
[----:B0-----:R-:W-:-:S07]  /*0320*/  DADD R16, R16, R14 ;  /* 0x0000000010107229 */ /* 0x001fce000000000e */
[----:B----4-:R-:W-:Y:S01]  /*0330*/  F2F.F64.F32 R20, R20 ;  /* 0x0000001400147310 */ /* 0x010fe20000201800 */
[----:B-1----:R-:W-:-:S07]  /*0340*/  DADD R12, R16, R12 ;  /* 0x00000000100c7229 */ /* 0x002fce000000000c */
[----:B------:R-:W0:Y:S08]  /*0350*/  F2F.F64.F32 R14, R27 ;  /* 0x0000001b000e7310 */ /* 0x000e300000201800 */
[----:B-----5:R-:W1:Y:S01]  /*0360*/  F2F.F64.F32 R16, R24 ;  /* 0x0000001800107310 */ /* 0x020e620000201800 */
[----:B0-----:R-:W-:-:S07]  /*0370*/  DADD R12, R12, R14 ;  /* 0x000000000c0c7229 */ /* 0x001fce000000000e */
[----:B------:R-:W0:Y:S01]  /*0380*/  F2F.F64.F32 R14, R19 ;  /* 0x00000013000e7310 */ /* 0x000e220000201800 */
[----:B-1----:R-:W-:-:S07]  /*0390*/  DADD R12, R12, R16 ;  /* 0x000000000c0c7229 */ /* 0x002fce0000000010 */
[----:B------:R-:W1:Y:S01]  /*03a0*/  F2F.F64.F32 R16, R18 ;  /* 0x0000001200107310 */ /* 0x000e620000201800 */
[----:B------:R-:W-:-:S08]  /*03b0*/  DADD R12, R12, R20 ;  /* 0x000000000c0c7229 */ /* 0x000fd00000000014 */
[----:B0-----:R-:W-:Y:S02]  /*03c0*/  DADD R14, R12, R14 ;  /* 0x000000000c0e7229 */ /* 0x001fe4000000000e */
[----:B------:R-:W0:Y:S06]  /*03d0*/  F2F.F64.F32 R12, R11 ;  /* 0x0000000b000c7310 */ /* 0x000e2c0000201800 */
[----:B-1----:R-:W-:Y:S02]  /*03e0*/  DADD R14, R14, R16 ;  /* 0x000000000e0e7229 */ /* 0x002fe40000000010 */
[----:B------:R-:W1:Y:S06]  /*03f0*/  F2F.F64.F32 R16, R10 ;  /* 0x0000000a00107310 */ /* 0x000e6c0000201800 */
[----:B0-----:R-:W-:-:S02]  /*0400*/  DADD R12, R14, R12 ;  /* 0x000000000e0c7229 */ /* 0x001fc4000000000c */
[----:B------:R-:W-:Y:S06]  /*0410*/  F2F.F64.F32 R10, R4 ;  /* 0x00000004000a7310 */ /* 0x000fec0000201800 */
[----:B-1----:R-:W-:Y:S02]  /*0420*/  DADD R12, R12, R16 ;  /* 0x000000000c0c7229 */ /* 0x002fe40000000010 */
[----:B------:R-:W0:Y:S08]  /*0430*/  F2F.F64.F32 R14, R9 ;  /* 0x00000009000e7310 */ /* 0x000e300000201800 */
[----:B------:R-:W1:Y:S01]  /*0440*/  F2F.F64.F32 R16, R8 ;  /* 0x0000000800107310 */ /* 0x000e620000201800 */
[----:B0-----:R-:W-:-:S07]  /*0450*/  DADD R12, R12, R14 ;  /* 0x000000000c0c7229 */ /* 0x001fce000000000e */
[----:B------:R-:W0:Y:S01]  /*0460*/  F2F.F64.F32 R14, R7 ;  /* 0x00000007000e7310 */ /* 0x000e220000201800 */
[----:B-1----:R-:W-:-:S07]  /*0470*/  DADD R12, R12, R16 ;  /* 0x000000000c0c7229 */ /* 0x002fce0000000010 */
[----:B------:R-:W1:Y:S01]  /*0480*/  F2F.F64.F32 R16, R6 ;  /* 0x0000000600107310 */ /* 0x000e620000201800 */
[----:B0-----:R-:W-:-:S07]  /*0490*/  DADD R12, R12, R14 ;  /* 0x000000000c0c7229 */ /* 0x001fce000000000e */
[----:B------:R-:W0:Y:S01]  /*04a0*/  F2F.F64.F32 R14, R5 ;  /* 0x00000005000e7310 */ /* 0x000e220000201800 */
[----:B-1----:R-:W-:-:S08]  /*04b0*/  DADD R12, R12, R16 ;  /* 0x000000000c0c7229 */ /* 0x002fd00000000010 */
[----:B0-----:R-:W-:Y:S01]  /*04c0*/  DADD R12, R12, R14 ;  /* 0x000000000c0c7229 */ /* 0x001fe2000000000e */
[----:B------:R-:W0:Y:S07]  /*04d0*/  F2F.F64.F32 R14, R3 ;  /* 0x00000003000e7310 */ /* 0x000e2e0000201800 */
[----:B------:R-:W-:-:S08]  /*04e0*/  DADD R10, R12, R10 ;  /* 0x000000000c0a7229 */ /* 0x000fd0000000000a */
[----:B0-----:R-:W-:Y:S01]  /*04f0*/  DADD R14, R10, R14 ;  /* 0x000000000a0e7229 */ /* 0x001fe2000000000e */
[----:B------:R-:W-:Y:S10]  /*0500*/  BRA.U UP2, `(.L_x_2) ;  /* 0xfffffffd02247547 */ /* 0x000ff4000b83ffff */
.L_x_1:
[----:B------:R-:W-:Y:S05]  /*0510*/  BRA.U !UP1, `(.L_x_0) ;  /* 0x0000000509047547 */ /* 0x000fea000b800000 */
[----:B------:R-:W-:Y:S02]  /*0520*/  UISETP.GE.U32.AND UP1, UPT, UR8, 0x8, UPT ;  /* 0x000000080800788c */ /* 0x000fe4000bf26070 */
[----:B------:R-:W-:-:S04]  /*0530*/  ULOP3.LUT UR6, UR10, 0x7, URZ, 0xc0, !UPT ;  /* 0x000000070a067892 */ /* 0x000fc8000f8ec0ff */
[----:B------:R-:W-:-:S03]  /*0540*/  UISETP.NE.AND UP2, UPT, UR6, URZ, UPT ;  /* 0x000000ff0600728c */ /* 0x000fc6000bf45270 */
[----:B------:R-:W-:Y:S08]  /*0550*/  BRA.U !UP1, `(.L_x_3) ;  /* 0x0000000109707547 */ /* 0x000ff0000b800000 */
[----:B------:R-:W1:Y:S01]  /*0560*/  LDC.64 R6, c[0x0][0x380] ;  /* 0x0000e000ff067b82 */ /* 0x000e620000000a00 */
[----:B------:R-:W-:-:S04]  /*0570*/  VIADD R3, R2, UR4 ;  /* 0x0000000402037c36 */ /* 0x000fc80008000000 */
[----:B-1----:R-:W-:-:S05]  /*0580*/  IMAD.WIDE R6, R3, 0x4, R6 ;  /* 0x0000000403067825 */ /* 0x002fca00078e0206 */
[----:B0-----:R-:W2:Y:S04]  /*0590*/  LDG.E R16, desc[UR14][R6.64] ;  /* 0x0000000e06107981 */ /* 0x001ea8000c1e1900 */
[----:B------:R-:W3:Y:S04]  /*05a0*/  LDG.E R17, desc[UR14][R6.64+0x4] ;  /* 0x0000040e06117981 */ /* 0x000ee8000c1e1900 */
[----:B------:R-:W4:Y:S04]  /*05b0*/  LDG.E R18, desc[UR14][R6.64+0x8] ;  /* 0x0000080e06127981 */ /* 0x000f28000c1e1900 */
[----:B------:R-:W5:Y:S04]  /*05c0*/  LDG.E R19, desc[UR14][R6.64+0xc] ;  /* 0x00000c0e06137981 */ /* 0x000f68000c1e1900 */
[----:B------:R-:W5:Y:S04]  /*05d0*/  LDG.E R20, desc[UR14][R6.64+0x10] ;  /* 0x0000100e06147981 */ /* 0x000f68000c1e1900 */
[----:B------:R-:W5:Y:S04]  /*05e0*/  LDG.E R4, desc[UR14][R6.64+0x14] ;  /* 0x0000140e06047981 */ /* 0x000f68000c1e1900 */
[----:B------:R-:W5:Y:S04]  /*05f0*/  LDG.E R0, desc[UR14][R6.64+0x18] ;  /* 0x0000180e06007981 */ /* 0x000f68000c1e1900 */
[----:B------:R0:W5:Y:S01]  /*0600*/  LDG.E R3, desc[UR14][R6.64+0x1c] ;  /* 0x00001c0e06037981 */ /* 0x000162000c1e1900 */
[----:B------:R-:W-:Y:S01]  /*0610*/  UIADD3 UR4, UPT, UPT, UR4, 0x8, URZ ;  /* 0x0000000804047890 */ /* 0x000fe2000fffe0ff */
[----:B--2---:R-:W1:Y:S08]  /*0620*/  F2F.F64.F32 R8, R16 ;  /* 0x0000001000087310 */ /* 0x004e700000201800 */
[----:B---3--:R-:W2:Y:S01]  /*0630*/  F2F.F64.F32 R10, R17 ;  /* 0x00000011000a7310 */ /* 0x008ea20000201800 */
[----:B-1----:R-:W-:-:S07]  /*0640*/  DADD R8, R14, R8 ;  /* 0x000000000e087229 */ /* 0x002fce0000000008 */
[----:B----4-:R-:W1:Y:S01]  /*0650*/  F2F.F64.F32 R12, R18 ;  /* 0x00000012000c7310 */ /* 0x010e620000201800 */
[----:B--2---:R-:W-:-:S07]  /*0660*/  DADD R8, R8, R10 ;  /* 0x0000000008087229 */ /* 0x004fce000000000a */
[----:B-----5:R-:W-:Y:S01]  /*0670*/  F2F.F64.F32 R4, R4 ;  /* 0x0000000400047310 */ /* 0x020fe20000201800 */
[----:B-1----:R-:W-:-:S07]  /*0680*/  DADD R8, R8, R12 ;  /* 0x0000000008087229 */ /* 0x002fce000000000c */
[----:B------:R-:W1:Y:S08]  /*0690*/  F2F.F64.F32 R10, R19 ;  /* 0x00000013000a7310 */ /* 0x000e700000201800 */
[----:B------:R-:W2:Y:S01]  /*06a0*/  F2F.F64.F32 R12, R20 ;  /* 0x00000014000c7310 */ /* 0x000ea20000201800 */
[----:B-1----:R-:W-:-:S07]  /*06b0*/  DADD R8, R8, R10 ;  /* 0x0000000008087229 */ /* 0x002fce000000000a */
[----:B0-----:R-:W0:Y:S01]  /*06c0*/  F2F.F64.F32 R6, R0 ;  /* 0x0000000000067310 */ /* 0x001e220000201800 */
[----:B--2---:R-:W-:-:S07]  /*06d0*/  DADD R8, R8, R12 ;  /* 0x0000000008087229 */ /* 0x004fce000000000c */
[----:B------:R-:W1:Y:S01]  /*06e0*/  F2F.F64.F32 R14, R3 ;  /* 0x00000003000e7310 */ /* 0x000e620000201800 */
[----:B------:R-:W-:-:S08]  /*06f0*/  DADD R8, R8, R4 ;  /* 0x0000000008087229 */ /* 0x000fd00000000004 */
[----:B0-----:R-:W-:-:S08]  /*0700*/  DADD R6, R8, R6 ;  /* 0x0000000008067229 */ /* 0x001fd00000000006 */
[----:B-1----:R-:W-:-:S11]  /*0710*/  DADD R14, R6, R14 ;  /* 0x00000000060e7229 */ /* 0x002fd6000000000e */
.L_x_3:
        /* <DEDUP_REMOVED lines=11> */
[----:B------:R-:W5:Y:S01]  /*07d0*/  LDG.E R3, desc[UR14][R4.64+0xc] ;  /* 0x00000c0e04037981 */ /* 0x000f62000c1e1900 */
[----:B------:R-:W-:Y:S01]  /*07e0*/  UIADD3 UR4, UPT, UPT, UR4, 0x4, URZ ;  /* 0x0000000404047890 */ /* 0x000fe2000fffe0ff */
[----:B--2---:R-:W0:Y:S08]  /*07f0*/  F2F.F64.F32 R6, R0 ;  /* 0x0000000000067310 */ /* 0x004e300000201800 */
[----:B---3--:R-:W1:Y:S01]  /*0800*/  F2F.F64.F32 R8, R8 ;  /* 0x0000000800087310 */ /* 0x008e620000201800 */
[----:B0-----:R-:W-:-:S07]  /*0810*/  DADD R6, R14, R6 ;  /* 0x000000000e067229 */ /* 0x001fce0000000006 */
[----:B----4-:R-:W0:Y:S01]  /*0820*/  F2F.F64.F32 R10, R10 ;  /* 0x0000000a000a7310 */ /* 0x010e220000201800 */
[----:B-1----:R-:W-:-:S07]  /*0830*/  DADD R6, R6, R8 ;  /* 0x0000000006067229 */ /* 0x002fce0000000008 */
[----:B-----5:R-:W1:Y:S01]  /*0840*/  F2F.F64.F32 R14, R3 ;  /* 0x00000003000e7310 */ /* 0x020e620000201800 */
[----:B0-----:R-:W-:-:S08]  /*0850*/  DADD R6, R6, R10 ;  /* 0x0000000006067229 */ /* 0x001fd0000000000a */
[----:B-1----:R-:W-:-:S11]  /*0860*/  DADD R14, R6, R14 ;  /* 0x00000000060e7229 */ /* 0x002fd6000000000e */
.L_x_4:
[----:B------:R-:W-:Y:S05]  /*0870*/  BRA.U !UP2, `(.L_x_0) ;  /* 0x000000010a2c7547 */ /* 0x000fea000b800000 */
[----:B------:R-:W1:Y:S01]  /*0880*/  LDC.64 R8, c[0x0][0x380] ;  /* 0x0000e000ff087b82 */ /* 0x000e620000000a00 */
[----:B------:R-:W-:Y:S01]  /*0890*/  VIADD R3, R2, UR4 ;  /* 0x0000000402037c36 */ /* 0x000fe20008000000 */
[----:B------:R-:W-:-:S12]  /*08a0*/  UIADD3 UR5, UPT, UPT, -UR5, URZ, URZ ;  /* 0x000000ff05057290 */ /* 0x000fd8000fffe1ff */
.L_x_5:
[----:B-1----:R-:W-:-:S06]  /*08b0*/  IMAD.WIDE R4, R3, 0x4, R8 ;  /* 0x0000000403047825 */ /* 0x002fcc00078e0208 */
[----:B0-----:R-:W2:Y:S01]  /*08c0*/  LDG.E R4, desc[UR14][R4.64] ;  /* 0x0000000e04047981 */ /* 0x001ea2000c1e1900 */
[----:B------:R-:W-:Y:S01]  /*08d0*/  UIADD3 UR5, UPT, UPT, UR5, 0x1, URZ ;  /* 0x0000000105057890 */ /* 0x000fe2000fffe0ff */
[----:B------:R-:W-:-:S03]  /*08e0*/  IADD3 R3, PT, PT, R3, 0x1, RZ ;  /* 0x0000000103037810 */ /* 0x000fc60007ffe0ff */
[----:B------:R-:W-:Y:S01]  /*08f0*/  UISETP.NE.AND UP1, UPT, UR5, URZ, UPT ;  /* 0x000000ff0500728c */ /* 0x000fe2000bf25270 */
[----:B--2---:R-:W0:Y:S02]  /*0900*/  F2F.F64.F32 R6, R4 ;  /* 0x0000000400067310 */ /* 0x004e240000201800 */
[----:B0-----:R-:W-:-:S06]  /*0910*/  DADD R14, R6, R14 ;  /* 0x00000000060e7229 */ /* 0x001fcc000000000e */
[----:B------:R-:W-:Y:S05]  /*0920*/  BRA.U UP1, `(.L_x_5) ;  /* 0xfffffffd01e07547 */ /* 0x000fea000b83ffff */
.L_x_0:
[----:B------:R-:W1:Y:S08]  /*0930*/  I2F.F64 R4, UR10 ;  /* 0x0000000a00047d12 */ /* 0x000e700008201c00 */
[----:B-1----:R-:W1:Y:S01]  /*0940*/  MUFU.RCP64H R7, R5 ;  /* 0x0000000500077308 */ /* 0x002e620000001800 */
[----:B------:R-:W-:-:S05]  /*0950*/  VIADD R6, R5, 0x300402 ;  /* 0x0030040205067836 */ /* 0x000fca0000000000 */
[----:B------:R-:W-:Y:S01]  /*0960*/  FSETP.GEU.AND P0, PT, |R6|, 5.8789094863358348022e-39, PT ;  /* 0x004004020600780b */ /* 0x000fe20003f0e200 */
[----:B-1----:R-:W-:-:S08]  /*0970*/  DFMA R8, -R4, R6, 1 ;  /* 0x3ff000000408742b */ /* 0x002fd00000000106 */
[----:B------:R-:W-:-:S08]  /*0980*/  DFMA R8, R8, R8, R8 ;  /* 0x000000080808722b */ /* 0x000fd00000000008 */
[----:B------:R-:W-:-:S08]  /*0990*/  DFMA R8, R6, R8, R6 ;  /* 0x000000080608722b */ /* 0x000fd00000000006 */
[----:B------:R-:W-:-:S08]  /*09a0*/  DFMA R10, -R4, R8, 1 ;  /* 0x3ff00000040a742b */ /* 0x000fd00000000108 */
[----:B------:R-:W-:Y:S01]  /*09b0*/  DFMA R8, R8, R10, R8 ;  /* 0x0000000a0808722b */ /* 0x000fe20000000008 */
[----:B------:R-:W-:Y:S10]  /*09c0*/  @P0 BRA `(.L_x_6) ;  /* 0x0000000000100947 */ /* 0x000ff40003800000 */
[----:B------:R-:W-:-:S05]  /*09d0*/  LOP3.LUT R0, R5, 0x7fffffff, RZ, 0xc0, !PT ;  /* 0x7fffffff05007812 */ /* 0x000fca00078ec0ff */
[----:B------:R-:W-:Y:S01]  /*09e0*/  VIADD R8, R0, 0xfff00000 ;  /* 0xfff0000000087836 */ /* 0x000fe20000000000 */
[----:B------:R-:W-:-:S07]  /*09f0*/  MOV R0, 0xa10 ;  /* 0x00000a1000007802 */ /* 0x000fce0000000f00 */
[----:B0-----:R-:W-:Y:S05]  /*0a00*/  CALL.REL.NOINC `($__internal_0_$__cuda_sm20_dblrcp_rn_slowpath_v3) ;  /* 0x0000003000447944 */ /* 0x001fea0003c00000 */
.L_x_6:
[----:B------:R-:W-:Y:S01]  /*0a10*/  DMUL R14, R8, R14 ;  /* 0x0000000e080e7228 */ /* 0x000fe20000000000 */
[----:B------:R-:W-:Y:S01]  /*0a20*/  CS2R R4, SRZ ;  /* 0x0000000000047805 */ /* 0x000fe2000001ff00 */
[----:B------:R-:W-:Y:S09]  /*0a30*/  BRA.U !UP0, `(.L_x_7) ;  /* 0x0000001508447547 */ /* 0x000ff2000b800000 */
[----:B------:R-:W1:Y:S01]  /*0a40*/  LDCU UR10, c[0x0][0x390] ;  /* 0x00007200ff0a77ac */ /* 0x000e620008000800 */
[----:B------:R-:W2:Y:S01]  /*0a50*/  LDCU.64 UR8, c[0x0][0x388] ;  /* 0x00007100ff0877ac */ /* 0x000ea20008000a00 */
[----:B------:R-:W-:Y:S01]  /*0a60*/  UMOV UR4, URZ ;  /* 0x000000ff00047c82 */ /* 0x000fe20008000000 */
[----:B-1----:R-:W-:Y:S02]  /*0a70*/  UISETP.GE.U32.AND UP1, UPT, UR10, 0x10, UPT ;  /* 0x000000100a00788c */ /* 0x002fe4000bf26070 */
[----:B------:R-:W-:-:S04]  /*0a80*/  ULOP3.LUT UR16, UR10, 0xf, URZ, 0xc0, !UPT ;  /* 0x0000000f0a107892 */ /* 0x000fc8000f8ec0ff */
[----:B------:R-:W-:-:S03]  /*0a90*/  UISETP.NE.AND UP0, UPT, UR16, URZ, UPT ;  /* 0x000000ff1000728c */ /* 0x000fc6000bf05270 */
[----:B--2---:R-:W-:Y:S08]  /*0aa0*/  BRA.U !UP1, `(.L_x_8) ;  /* 0x0000000509987547 */ /* 0x004ff0000b800000 */
[----:B------:R-:W1:Y:S01]  /*0ab0*/  LDCU.64 UR12, c[0x0][0x380] ;  /* 0x00007000ff0c77ac */ /* 0x000e620008000a00 */
[----:B------:R-:W-:Y:S01]  /*0ac0*/  IMAD.MOV.U32 R0, RZ, RZ, R2 ;  /* 0x000000ffff007224 */ /* 0x000fe200078e0002 */
[----:B------:R-:W-:Y:S01]  /*0ad0*/  UMOV UR6, 0x20 ;  /* 0x0000002000067882 */ /* 0x000fe20000000000 */
[----:B------:R-:W-:Y:S01]  /*0ae0*/  UMOV UR7, 0x0 ;  /* 0x0000000000077882 */ /* 0x000fe20000000000 */
[----:B------:R-:W-:Y:S02]  /*0af0*/  ULOP3.LUT UR4, UR10, 0x7ffffff0, URZ, 0xc0, !UPT ;  /* 0x7ffffff00a047892 */ /* 0x000fe4000f8ec0ff */
[----:B------:R-:W-:Y:S02]  /*0b00*/  UIMAD.WIDE.U32 UR6, UR8, 0x1, UR6 ;  /* 0x00000001080678a5 */ /* 0x000fe4000f8e0006 */
[----:B------:R-:W-:Y:S02]  /*0b10*/  UIADD3 UR5, UPT, UPT, -UR4, URZ, URZ ;  /* 0x000000ff04057290 */ /* 0x000fe4000fffe1ff */
[----:B------:R-:W-:-:S02]  /*0b20*/  UIADD3 UR11, UPT, UPT, UR7, UR9, URZ ;  /* 0x00000009070b7290 */ /* 0x000fc4000fffe0ff */
[----:B-1----:R-:W-:-:S04]  /*0b30*/  UIADD3 UR12, UP2, UPT, UR12, 0x20, URZ ;  /* 0x000000200c0c7890 */ /* 0x002fc8000ff5e0ff */
[----:B------:R-:W-:-:S12]  /*0b40*/  UIADD3.X UR13, UPT, UPT, URZ, UR13, URZ, UP2, !UPT ;  /* 0x0000000dff0d7290 */ /* 0x000fd800097fe4ff */
.L_x_9:
[----:B------:R-:W-:Y:S01]  /*0b50*/  MOV R4, UR12 ;  /* 0x0000000c00047c02 */ /* 0x000fe20008000f00 */
[----:B------:R-:W-:-:S04]  /*0b60*/  IMAD.U32 R5, RZ, RZ, UR13 ;  /* 0x0000000dff057e24 */ /* 0x000fc8000f8e00ff */
[----:B------:R-:W-:-:S05]  /*0b70*/  IMAD.WIDE R4, R0, 0x4, R4 ;  /* 0x0000000400047825 */ /* 0x000fca00078e0204 */
[----:B0-----:R-:W2:Y:S01]  /*0b80*/  LDG.E R3, desc[UR14][R4.64+-0x20] ;  /* 0xffffe00e04037981 */ /* 0x001ea2000c1e1900 */
[----:B------:R-:W-:Y:S01]  /*0b90*/  IMAD.U32 R10, RZ, RZ, UR6 ;  /* 0x00000006ff0a7e24 */ /* 0x000fe2000f8e00ff */
[----:B-1----:R-:W-:Y:S01]  /*0ba0*/  MOV R11, UR7 ;  /* 0x00000007000b7c02 */ /* 0x002fe20008000f00 */
[----:B--2---:R-:W0:Y:S02]  /*0bb0*/  F2F.F64.F32 R6, R3 ;  /* 0x0000000300067310 */ /* 0x004e240000201800 */
[----:B0-----:R-:W-:Y:S01]  /*0bc0*/  DADD R8, -R14, R6 ;  /* 0x000000000e087229 */ /* 0x001fe20000000106 */
[----:B------:R-:W-:Y:S02]  /*0bd0*/  IMAD.U32 R7, RZ, RZ, UR11 ;  /* 0x0000000bff077e24 */ /* 0x000fe4000f8e00ff */
[----:B------:R-:W-:-:S03]  /*0be0*/  IMAD.MOV.U32 R6, RZ, RZ, R10 ;  /* 0x000000ffff067224 */ /* 0x000fc600078e000a */
[----:B------:R-:W0:Y:S01]  /*0bf0*/  F2F.F32.F64 R13, R8 ;  /* 0x00000008000d7310 */ /* 0x000e220000301000 */
[----:B------:R-:W-:-:S05]  /*0c00*/  IMAD.WIDE R6, R0, 0x4, R6 ;  /* 0x0000000400067825 */ /* 0x000fca00078e0206 */
[----:B0-----:R0:W-:Y:S04]  /*0c10*/  STG.E desc[UR14][R6.64+-0x20], R13 ;  /* 0xffffe00d06007986 */ /* 0x0011e8000c10190e */
[----:B------:R-:W2:Y:S02]  /*0c20*/  LDG.E R16, desc[UR14][R4.64+-0x1c] ;  /* 0xffffe40e04107981 */ /* 0x000ea4000c1e1900 */
[----:B--2---:R-:W1:Y:S02]  /*0c30*/  F2F.F64.F32 R10, R16 ;  /* 0x00000010000a7310 */ /* 0x004e640000201800 */
[----:B-1----:R-:W-:-:S10]  /*0c40*/  DADD R10, -R14, R10 ;  /* 0x000000000e0a7229 */ /* 0x002fd4000000010a */
[----:B------:R-:W1:Y:S02]  /*0c50*/  F2F.F32.F64 R11, R10 ;  /* 0x0000000a000b7310 */ /* 0x000e640000301000 */
[----:B-1----:R1:W-:Y:S04]  /*0c60*/  STG.E desc[UR14][R6.64+-0x1c], R11 ;  /* 0xffffe40b06007986 */ /* 0x0023e8000c10190e */
[----:B------:R-:W2:Y:S02]  /*0c70*/  LDG.E R3, desc[UR14][R4.64+-0x18] ;  /* 0xffffe80e04037981 */ /* 0x000ea4000c1e1900 */
[----:B--2---:R-:W2:Y:S02]  /*0c80*/  F2F.F64.F32 R8, R3 ;  /* 0x0000000300087310 */ /* 0x004ea40000201800 */
[----:B--2---:R-:W-:-:S10]  /*0c90*/  DADD R8, -R14, R8 ;  /* 0x000000000e087229 */ /* 0x004fd40000000108 */
[----:B------:R-:W2:Y:S02]  /*0ca0*/  F2F.F32.F64 R9, R8 ;  /* 0x0000000800097310 */ /* 0x000ea40000301000 */
[----:B--2---:R2:W-:Y:S04]  /*0cb0*/  STG.E desc[UR14][R6.64+-0x18], R9 ;  /* 0xffffe80906007986 */ /* 0x0045e8000c10190e */
[----:B------:R-:W0:Y:S02]  /*0cc0*/  LDG.E R17, desc[UR14][R4.64+-0x14] ;  /* 0xffffec0e04117981 */ /* 0x000e24000c1e1900 */
[----:B0-----:R-:W0:Y:S02]  /*0cd0*/  F2F.F64.F32 R12, R17 ;  /* 0x00000011000c7310 */ /* 0x001e240000201800 */
[----:B0-----:R-:W-:-:S10]  /*0ce0*/  DADD R12, -R14, R12 ;  /* 0x000000000e0c7229 */ /* 0x001fd4000000010c */
[----:B------:R-:W0:Y:S02]  /*0cf0*/  F2F.F32.F64 R13, R12 ;  /* 0x0000000c000d7310 */ /* 0x000e240000301000 */
[----:B0-----:R0:W-:Y:S04]  /*0d00*/  STG.E desc[UR14][R6.64+-0x14], R13 ;  /* 0xffffec0d06007986 */ /* 0x0011e8000c10190e */
[----:B------:R-:W1:Y:S02]  /*0d10*/  LDG.E R16, desc[UR14][R4.64+-0x10] ;  /* 0xfffff00e04107981 */ /* 0x000e64000c1e1900 */
[----:B-1----:R-:W1:Y:S02]  /*0d20*/  F2F.F64.F32 R10, R16 ;  /* 0x00000010000a7310 */ /* 0x002e640000201800 */
        /* <DEDUP_REMOVED lines=53> */
[----:B------:R-:W0:Y:S01]  /*1080*/  LDG.E R17, desc[UR14][R4.64+0x1c] ;  /* 0x00001c0e04117981 */ /* 0x000e22000c1e1900 */
[----:B------:R-:W-:Y:S01]  /*1090*/  UIADD3 UR5, UPT, UPT, UR5, 0x10, URZ ;  /* 0x0000001005057890 */ /* 0x000fe2000fffe0ff */
[----:B------:R-:W-:-:S03]  /*10a0*/  VIADD R0, R0, 0x10 ;  /* 0x0000001000007836 */ /* 0x000fc60000000000 */
[----:B------:R-:W-:Y:S01]  /*10b0*/  UISETP.NE.AND UP2, UPT, UR5, URZ, UPT ;  /* 0x000000ff0500728c */ /* 0x000fe2000bf45270 */
[----:B0-----:R-:W0:Y:S02]  /*10c0*/  F2F.F64.F32 R12, R17 ;  /* 0x00000011000c7310 */ /* 0x001e240000201800 */
[----:B0-----:R-:W-:-:S10]  /*10d0*/  DADD R12, -R14, R12 ;  /* 0x000000000e0c7229 */ /* 0x001fd4000000010c */
[----:B------:R-:W0:Y:S02]  /*10e0*/  F2F.F32.F64 R13, R12 ;  /* 0x0000000c000d7310 */ /* 0x000e240000301000 */
[----:B0-----:R1:W-:Y:S01]  /*10f0*/  STG.E desc[UR14][R6.64+0x1c], R13 ;  /* 0x00001c0d06007986 */ /* 0x0013e2000c10190e */
[----:B------:R-:W-:Y:S05]  /*1100*/  BRA.U UP2, `(.L_x_9) ;  /* 0xfffffff902907547 */ /* 0x000fea000b83ffff */
.L_x_8:
[----:B------:R-:W-:Y:S05]  /*1110*/  BRA.U !UP0, `(.L_x_10) ;  /* 0x0000000508847547 */ /* 0x000fea000b800000 */
[----:B------:R-:W-:Y:S02]  /*1120*/  UISETP.GE.U32.AND UP2, UPT, UR16, 0x8, UPT ;  /* 0x000000081000788c */ /* 0x000fe4000bf46070 */
[----:B------:R-:W-:-:S04]  /*1130*/  ULOP3.LUT UR6, UR10, 0x7, URZ, 0xc0, !UPT ;  /* 0x000000070a067892 */ /* 0x000fc8000f8ec0ff */
[----:B------:R-:W-:-:S03]  /*1140*/  UISETP.NE.AND UP3, UPT, UR6, URZ, UPT ;  /* 0x000000ff0600728c */ /* 0x000fc6000bf65270 */
[----:B------:R-:W-:Y:S08]  /*1150*/  BRA.U !UP2, `(.L_x_11) ;  /* 0x000000010ab87547 */ /* 0x000ff0000b800000 */
[----:B------:R-:W2:Y:S01]  /*1160*/  LDC.64 R4, c[0x0][0x380] ;  /* 0x0000e000ff047b82 */ /* 0x000ea20000000a00 */
[----:B------:R-:W-:-:S07]  /*1170*/  VIADD R3, R2, UR4 ;  /* 0x0000000402037c36 */ /* 0x000fce0008000000 */
[----:B-1----:R-:W1:Y:S01]  /*1180*/  LDC.64 R10, c[0x0][0x388] ;  /* 0x0000e200ff0a7b82 */ /* 0x002e620000000a00 */
[----:B--2---:R-:W-:-:S05]  /*1190*/  IMAD.WIDE R4, R3, 0x4, R4 ;  /* 0x0000000403047825 */ /* 0x004fca00078e0204 */
[----:B0-----:R-:W2:Y:S02]  /*11a0*/  LDG.E R0, desc[UR14][R4.64] ;  /* 0x0000000e04007981 */ /* 0x001ea4000c1e1900 */
[----:B--2---:R-:W0:Y:S02]  /*11b0*/  F2F.F64.F32 R6, R0 ;  /* 0x0000000000067310 */ /* 0x004e240000201800 */
[----:B0-----:R-:W-:Y:S01]  /*11c0*/  DADD R8, -R14, R6 ;  /* 0x000000000e087229 */ /* 0x001fe20000000106 */
[----:B-1----:R-:W-:-:S09]  /*11d0*/  IMAD.WIDE R6, R3, 0x4, R10 ;  /* 0x0000000403067825 */ /* 0x002fd200078e020a */
[----:B------:R-:W0:Y:S02]  /*11e0*/  F2F.F32.F64 R9, R8 ;  /* 0x0000000800097310 */ /* 0x000e240000301000 */
        /* <DEDUP_REMOVED lines=31> */
[----:B------:R-:W1:Y:S01]  /*13e0*/  LDG.E R3, desc[UR14][R4.64+0x1c] ;  /* 0x00001c0e04037981 */ /* 0x000e62000c1e1900 */
[----:B------:R-:W-:Y:S01]  /*13f0*/  UIADD3 UR4, UPT, UPT, UR4, 0x8, URZ ;  /* 0x0000000804047890 */ /* 0x000fe2000fffe0ff */
[----:B-1----:R-:W0:Y:S02]  /*1400*/  F2F.F64.F32 R10, R3 ;  /* 0x00000003000a7310 */ /* 0x002e240000201800 */
[----:B0-----:R-:W-:-:S10]  /*1410*/  DADD R10, -R14, R10 ;  /* 0x000000000e0a7229 */ /* 0x001fd4000000010a */
[----:B------:R-:W0:Y:S02]  /*1420*/  F2F.F32.F64 R11, R10 ;  /* 0x0000000a000b7310 */ /* 0x000e240000301000 */
[----:B0-----:R2:W-:Y:S02]  /*1430*/  STG.E desc[UR14][R6.64+0x1c], R11 ;  /* 0x00001c0b06007986 */ /* 0x0015e4000c10190e */
.L_x_11:
[----:B------:R-:W-:Y:S05]  /*1440*/  BRA.U !UP3, `(.L_x_10) ;  /* 0x000000010bb87547 */ /* 0x000fea000b800000 */
[----:B------:R-:W-:Y:S02]  /*1450*/  UISETP.GE.U32.AND UP2, UPT, UR6, 0x4, UPT ;  /* 0x000000040600788c */ /* 0x000fe4000bf46070 */
[----:B------:R-:W-:-:S04]  /*1460*/  ULOP3.LUT UR5, UR10, 0x3, URZ, 0xc0, !UPT ;  /* 0x000000030a057892 */ /* 0x000fc8000f8ec0ff */
[----:B------:R-:W-:-:S03]  /*1470*/  UISETP.NE.AND UP3, UPT, UR5, URZ, UPT ;  /* 0x000000ff0500728c */ /* 0x000fc6000bf65270 */
[----:B------:R-:W-:Y:S08]  /*1480*/  BRA.U !UP2, `(.L_x_12) ;  /* 0x000000010a687547 */ /* 0x000ff0000b800000 */
[----:B------:R-:W3:Y:S01]  /*1490*/  LDC.64 R4, c[0x0][0x380] ;  /* 0x0000e000ff047b82 */ /* 0x000ee20000000a00 */
[----:B------:R-:W-:-:S07]  /*14a0*/  IADD3 R3, PT, PT, R2, UR4, RZ ;  /* 0x0000000402037c10 */ /* 0x000fce000fffe0ff */
[----:B-12---:R-:W1:Y:S01]  /*14b0*/  LDC.64 R10, c[0x0][0x388] ;  /* 0x0000e200ff0a7b82 */ /* 0x006e620000000a00 */
[----:B---3--:R-:W-:-:S05]  /*14c0*/  IMAD.WIDE R4, R3, 0x4, R4 ;  /* 0x0000000403047825 */ /* 0x008fca00078e0204 */
        /* <DEDUP_REMOVED lines=12> */
[----:B--2---:R-:W1:Y:S02]  /*1590*/  F2F.F64.F32 R12, R0 ;  /* 0x00000000000c7310 */ /* 0x004e640000201800 */
[----:B-1----:R-:W-:-:S10]  /*15a0*/  DADD R12, -R14, R12 ;  /* 0x000000000e0c7229 */ /* 0x002fd4000000010c */
[----:B------:R-:W1:Y:S02]  /*15b0*/  F2F.F32.F64 R13, R12 ;  /* 0x0000000c000d7310 */ /* 0x000e640000301000 */
[----:B-1----:R3:W-:Y:S04]  /*15c0*/  STG.E desc[UR14][R6.64+0x8], R13 ;  /* 0x0000080d06007986 */ /* 0x0027e8000c10190e */
[----:B------:R-:W0:Y:S01]  /*15d0*/  LDG.E R16, desc[UR14][R4.64+0xc] ;  /* 0x00000c0e04107981 */ /* 0x000e22000c1e1900 */
[----:B------:R-:W-:Y:S01]  /*15e0*/  UIADD3 UR4, UPT, UPT, UR4, 0x4, URZ ;  /* 0x0000000404047890 */ /* 0x000fe2000fffe0ff */
[----:B0-----:R-:W0:Y:S02]  /*15f0*/  F2F.F64.F32 R8, R16 ;  /* 0x0000001000087310 */ /* 0x001e240000201800 */
[----:B0-----:R-:W-:-:S10]  /*1600*/  DADD R8, -R14, R8 ;  /* 0x000000000e087229 */ /* 0x001fd40000000108 */
[----:B------:R-:W0:Y:S02]  /*1610*/  F2F.F32.F64 R9, R8 ;  /* 0x0000000800097310 */ /* 0x000e240000301000 */
[----:B0-----:R3:W-:Y:S02]  /*1620*/  STG.E desc[UR14][R6.64+0xc], R9 ;  /* 0x00000c0906007986 */ /* 0x0017e4000c10190e */
.L_x_12:
[----:B------:R-:W-:Y:S05]  /*1630*/  BRA.U !UP3, `(.L_x_10) ;  /* 0x000000010b3c7547 */ /* 0x000fea000b800000 */
[----:B-123--:R-:W1:Y:S01]  /*1640*/  LDC.64 R12, c[0x0][0x380] ;  /* 0x0000e000ff0c7b82 */ /* 0x00ee620000000a00 */
[----:B------:R-:W-:Y:S01]  /*1650*/  VIADD R3, R2, UR4 ;  /* 0x0000000402037c36 */ /* 0x000fe20008000000 */
[----:B------:R-:W-:-:S06]  /*1660*/  UIADD3 UR5, UPT, UPT, -UR5, URZ, URZ ;  /* 0x000000ff05057290 */ /* 0x000fcc000fffe1ff */
[----:B------:R-:W2:Y:S06]  /*1670*/  LDC.64 R10, c[0x0][0x388] ;  /* 0x0000e200ff0a7b82 */ /* 0x000eac0000000a00 */
.L_x_13:
[----:B-1----:R-:W-:-:S06]  /*1680*/  IMAD.WIDE R6, R3, 0x4, R12 ;  /* 0x0000000403067825 */ /* 0x002fcc00078e020c */
[----:B0-----:R-:W3:Y:S01]  /*1690*/  LDG.E R6, desc[UR14][R6.64] ;  /* 0x0000000e06067981 */ /* 0x001ee2000c1e1900 */
[----:B------:R-:W-:-:S04]  /*16a0*/  UIADD3 UR5, UPT, UPT, UR5, 0x1, URZ ;  /* 0x0000000105057890 */ /* 0x000fc8000fffe0ff */
[----:B------:R-:W-:Y:S01]  /*16b0*/  UISETP.NE.AND UP2, UPT, UR5, URZ, UPT ;  /* 0x000000ff0500728c */ /* 0x000fe2000bf45270 */
[----:B---34-:R-:W0:Y:S02]  /*16c0*/  F2F.F64.F32 R4, R6 ;  /* 0x0000000600047310 */ /* 0x018e240000201800 */
[----:B0-----:R-:W-:Y:S01]  /*16d0*/  DADD R8, -R14, R4 ;  /* 0x000000000e087229 */ /* 0x001fe20000000104 */
[----:B--2---:R-:W-:-:S04]  /*16e0*/  IMAD.WIDE R4, R3, 0x4, R10 ;  /* 0x0000000403047825 */ /* 0x004fc800078e020a */
[----:B------:R-:W-:-:S05]  /*16f0*/  VIADD R3, R3, 0x1 ;  /* 0x0000000103037836 */ /* 0x000fca0000000000 */
[----:B------:R-:W0:Y:S02]  /*1700*/  F2F.F32.F64 R9, R8 ;  /* 0x0000000800097310 */ /* 0x000e240000301000 */
[----:B0-----:R4:W-:Y:S01]  /*1710*/  STG.E desc[UR14][R4.64], R9 ;  /* 0x0000000904007986 */ /* 0x0019e2000c10190e */
[----:B------:R-:W-:Y:S05]  /*1720*/  BRA.U UP2, `(.L_x_13) ;  /* 0xfffffffd02d47547 */ /* 0x000fea000b83ffff */
.L_x_10:
[----:B----4-:R-:W-:Y:S01]  /*1730*/  CS2R R4, SRZ ;  /* 0x0000000000047805 */ /* 0x010fe2000001ff00 */
[----:B------:R-:W-:Y:S01]  /*1740*/  UMOV UR4, URZ ;  /* 0x000000ff00047c82 */ /* 0x000fe20008000000 */
[----:B------:R-:W-:Y:S05]  /*1750*/  BRA.U !UP1, `(.L_x_14) ;  /* 0x0000000109f47547 */ /* 0x000fea000b800000 */
[----:B------:R-:W-:Y:S01]  /*1760*/  UIADD3 UR5, UP1, UPT, UR8, 0x20, URZ ;  /* 0x0000002008057890 */ /* 0x000fe2000ff3e0ff */
[----:B------:R-:W-:Y:S01]  /*1770*/  IMAD.MOV.U32 R0, RZ, RZ, R2 ;  /* 0x000000ffff007224 */ /* 0x000fe200078e0002 */
[----:B------:R-:W-:Y:S01]  /*1780*/  ULOP3.LUT UR4, UR10, 0x7ffffff0, URZ, 0xc0, !UPT ;  /* 0x7ffffff00a047892 */ /* 0x000fe2000f8ec0ff */
[----:B------:R-:W-:Y:S01]  /*1790*/  CS2R R4, SRZ ;  /* 0x0000000000047805 */ /* 0x000fe2000001ff00 */
[----:B------:R-:W-:Y:S02]  /*17a0*/  UIADD3.X UR6, UPT, UPT, URZ, UR9, URZ, UP1, !UPT ;  /* 0x00000009ff067290 */ /* 0x000fe40008ffe4ff */
[----:B------:R-:W-:-:S12]  /*17b0*/  UIADD3 UR7, UPT, UPT, -UR4, URZ, URZ ;  /* 0x000000ff04077290 */ /* 0x000fd8000fffe1ff */
.L_x_15:
[----:B------:R-:W-:Y:S01]  /*17c0*/  MOV R22, UR5 ;  /* 0x0000000500167c02 */ /* 0x000fe20008000f00 */
[----:B------:R-:W-:-:S04]  /*17d0*/  IMAD.U32 R23, RZ, RZ, UR6 ;  /* 0x00000006ff177e24 */ /* 0x000fc8000f8e00ff */
[----:B------:R-:W-:-:S05]  /*17e0*/  IMAD.WIDE R22, R0, 0x4, R22 ;  /* 0x0000000400167825 */ /* 0x000fca00078e0216 */
[----:B0-----:R-:W4:Y:S04]  /*17f0*/  LDG.E R25, desc[UR14][R22.64+-0x20] ;  /* 0xffffe00e16197981 */ /* 0x001f28000c1e1900 */
[----:B------:R-:W5:Y:S04]  /*1800*/  LDG.E R26, desc[UR14][R22.64+-0x1c] ;  /* 0xffffe40e161a7981 */ /* 0x000f68000c1e1900 */
[----:B------:R-:W5:Y:S04]  /*1810*/  LDG.E R27, desc[UR14][R22.64+-0x18] ;  /* 0xffffe80e161b7981 */ /* 0x000f68000c1e1900 */
[----:B------:R-:W5:Y:S04]  /*1820*/  LDG.E R24, desc[UR14][R22.64+-0x14] ;  /* 0xffffec0e16187981 */ /* 0x000f68000c1e1900 */
[----:B------:R-:W5:Y:S04]  /*1830*/  LDG.E R20, desc[UR14][R22.64+-0x10] ;  /* 0xfffff00e16147981 */ /* 0x000f68000c1e1900 */
[----:B------:R-:W5:Y:S04]  /*1840*/  LDG.E R19, desc[UR14][R22.64+-0xc] ;  /* 0xfffff40e16137981 */ /* 0x000f68000c1e1900 */
[----:B------:R-:W5:Y:S04]  /*1850*/  LDG.E R18, desc[UR14][R22.64+-0x8] ;  /* 0xfffff80e16127981 */ /* 0x000f68000c1e1900 */
[----:B-123--:R-:W2:Y:S04]  /*1860*/  LDG.E R13, desc[UR14][R22.64+-0x4] ;  /* 0xfffffc0e160d7981 */ /* 0x00eea8000c1e1900 */
[----:B------:R-:W3:Y:S04]  /*1870*/  LDG.E R12, desc[UR14][R22.64] ;  /* 0x0000000e160c7981 */ /* 0x000ee8000c1e1900 */
[----:B------:R-:W3:Y:S04]  /*1880*/  LDG.E R11, desc[UR14][R22.64+0x4] ;  /* 0x0000040e160b7981 */ /* 0x000ee8000c1e1900 */
[----:B------:R-:W3:Y:S04]  /*1890*/  LDG.E R10, desc[UR14][R22.64+0x8] ;  /* 0x0000080e160a7981 */ /* 0x000ee8000c1e1900 */
[----:B------:R-:W3:Y:S04]  /*18a0*/  LDG.E R9, desc[UR14][R22.64+0xc] ;  /* 0x00000c0e16097981 */ /* 0x000ee8000c1e1900 */
[----:B------:R-:W3:Y:S04]  /*18b0*/  LDG.E R8, desc[UR14][R22.64+0x10] ;  /* 0x0000100e16087981 */ /* 0x000ee8000c1e1900 */
[----:B------:R-:W3:Y:S04]  /*18c0*/  LDG.E R7, desc[UR14][R22.64+0x14] ;  /* 0x0000140e16077981 */ /* 0x000ee8000c1e1900 */
[----:B------:R-:W3:Y:S04]  /*18d0*/  LDG.E R6, desc[UR14][R22.64+0x18] ;  /* 0x0000180e16067981 */ /* 0x000ee8000c1e1900 */
[----:B------:R-:W3:Y:S01]  /*18e0*/  LDG.E R3, desc[UR14][R22.64+0x1c] ;  /* 0x00001c0e16037981 */ /* 0x000ee2000c1e1900 */
[----:B------:R-:W-:Y:S01]  /*18f0*/  UIADD3 UR7, UPT, UPT, UR7, 0x10, URZ ;  /* 0x0000001007077890 */ /* 0x000fe2000fffe0ff */
[----:B------:R-:W-:-:S03]  /*1900*/  VIADD R0, R0, 0x10 ;  /* 0x0000001000007836 */ /* 0x000fc60000000000 */
[----:B------:R-:W-:Y:S01]  /*1910*/  UISETP.NE.AND UP1, UPT, UR7, URZ, UPT ;  /* 0x000000ff0700728c */ /* 0x000fe2000bf25270 */
[----:B----4-:R-:W0:Y:S08]  /*1920*/  F2F.F64.F32 R16, R25 ;  /* 0x0000001900107310 */ /* 0x010e300000201800 */
[----:B-----5:R-:W1:Y:S01]  /*1930*/  F2F.F64.F32 R14, R26 ;  /* 0x0000001a000e7310 */ /* 0x020e620000201800 */
[----:B0-----:R-:W-:-:S07]  /*1940*/  DFMA R16, R16, R16, R4 ;  /* 0x000000101010722b */ /* 0x001fce0000000004 */
[----:B------:R-:W-:Y:S01]  /*1950*/  F2F.F64.F32 R20, R20 ;  /* 0x0000001400147310 */ /* 0x000fe20000201800 */
[----:B-1----:R-:W-:-:S07]  /*1960*/  DFMA R16, R14, R14, R16 ;  /* 0x0000000e0e10722b */ /* 0x002fce0000000010 */
[----:B------:R-:W0:Y:S08]  /*1970*/  F2F.F64.F32 R4, R27 ;  /* 0x0000001b00047310 */ /* 0x000e300000201800 */
[----:B------:R-:W1:Y:S01]  /*1980*/  F2F.F64.F32 R14, R24 ;  /* 0x00000018000e7310 */ /* 0x000e620000201800 */
[----:B0-----:R-:W-:-:S07]  /*1990*/  DFMA R16, R4, R4, R16 ;  /* 0x000000040410722b */ /* 0x001fce0000000010 */
[----:B------:R-:W0:Y:S01]  /*19a0*/  F2F.F64.F32 R4, R19 ;  /* 0x0000001300047310 */ /* 0x000e220000201800 */
[----:B-1----:R-:W-:-:S07]  /*19b0*/  DFMA R16, R14, R14, R16 ;  /* 0x0000000e0e10722b */ /* 0x002fce0000000010 */
[----:B------:R-:W1:Y:S01]  /*19c0*/  F2F.F64.F32 R14, R18 ;  /* 0x00000012000e7310 */ /* 0x000e620000201800 */
[----:B------:R-:W-:-:S08]  /*19d0*/  DFMA R16, R20, R20, R16 ;  /* 0x000000141410722b */ /* 0x000fd00000000010 */
[----:B0-----:R-:W-:Y:S01]  /*19e0*/  DFMA R16, R4, R4, R16 ;  /* 0x000000040410722b */ /* 0x001fe20000000010 */
[----:B--2---:R-:W0:Y:S07]  /*19f0*/  F2F.F64.F32 R4, R13 ;  /* 0x0000000d00047310 */ /* 0x004e2e0000201800 */
[----:B-1----:R-:W-:Y:S01]  /*1a00*/  DFMA R16, R14, R14, R16 ;  /* 0x0000000e0e10722b */ /* 0x002fe20000000010 */
[----:B---3--:R-:W1:Y:S07]  /*1a10*/  F2F.F64.F32 R14, R12 ;  /* 0x0000000c000e7310 */ /* 0x008e6e0000201800 */
[----:B0-----:R-:W-:Y:S01]  /*1a20*/  DFMA R16, R4, R4, R16 ;  /* 0x000000040410722b */ /* 0x001fe20000000010 */
[----:B------:R-:W-:Y:S07]  /*1a30*/  F2F.F64.F32 R12, R6 ;  /* 0x00000006000c7310 */ /* 0x000fee0000201800 */
[----:B-1----:R-:W-:Y:S01]  /*1a40*/  DFMA R16, R14, R14, R16 ;  /* 0x0000000e0e10722b */ /* 0x002fe20000000010 */
[----:B------:R-:W0:Y:S08]  /*1a50*/  F2F.F64.F32 R4, R11 ;  /* 0x0000000b00047310 */ /* 0x000e300000201800 */
[----:B------:R-:W1:Y:S01]  /*1a60*/  F2F.F64.F32 R14, R10 ;  /* 0x0000000a000e7310 */ /* 0x000e620000201800 */
[----:B0-----:R-:W-:-:S07]  /*1a70*/  DFMA R16, R4, R4, R16 ;  /* 0x000000040410722b */ /* 0x001fce0000000010 */
[----:B------:R-:W0:Y:S01]  /*1a80*/  F2F.F64.F32 R4, R9 ;  /* 0x0000000900047310 */ /* 0x000e220000201800 */
[----:B-1----:R-:W-:-:S07]  /*1a90*/  DFMA R16, R14, R14, R16 ;  /* 0x0000000e0e10722b */ /* 0x002fce0000000010 */
[----:B------:R-:W1:Y:S01]  /*1aa0*/  F2F.F64.F32 R14, R8 ;  /* 0x00000008000e7310 */ /* 0x000e620000201800 */
[----:B0-----:R-:W-:-:S07]  /*1ab0*/  DFMA R16, R4, R4, R16 ;  /* 0x000000040410722b */ /* 0x001fce0000000010 */
[----:B------:R-:W0:Y:S01]  /*1ac0*/  F2F.F64.F32 R4, R7 ;  /* 0x0000000700047310 */ /* 0x000e220000201800 */
[----:B-1----:R-:W-:-:S08]  /*1ad0*/  DFMA R16, R14, R14, R16 ;  /* 0x0000000e0e10722b */ /* 0x002fd00000000010 */
[----:B0-----:R-:W-:Y:S01]  /*1ae0*/  DFMA R16, R4, R4, R16 ;  /* 0x000000040410722b */ /* 0x001fe20000000010 */
[----:B------:R-:W0:Y:S07]  /*1af0*/  F2F.F64.F32 R4, R3 ;  /* 0x0000000300047310 */ /* 0x000e2e0000201800 */
[----:B------:R-:W-:-:S08]  /*1b00*/  DFMA R16, R12, R12, R16 ;  /* 0x0000000c0c10722b */ /* 0x000fd00000000010 */
[----:B0-----:R-:W-:Y:S01]  /*1b10*/  DFMA R4, R4, R4, R16 ;  /* 0x000000040404722b */ /* 0x001fe20000000010 */
[----:B------:R-:W-:Y:S10]  /*1b20*/  BRA.U UP1, `(.L_x_15) ;  /* 0xfffffffd01247547 */ /* 0x000ff4000b83ffff */
.L_x_14:
[----:B------:R-:W-:Y:S05]  /*1b30*/  BRA.U !UP0, `(.L_x_7) ;  /* 0x0000000508047547 */ /* 0x000fea000b800000 */
[----:B------:R-:W-:Y:S02]  /*1b40*/  UISETP.GE.U32.AND UP0, UPT, UR16, 0x8, UPT ;  /* 0x000000081000788c */ /* 0x000fe4000bf06070 */
[----:B------:R-:W-:-:S04]  /*1b50*/  ULOP3.LUT UR6, UR10, 0x7, URZ, 0xc0, !UPT ;  /* 0x000000070a067892 */ /* 0x000fc8000f8ec0ff */
[----:B------:R-:W-:-:S03]  /*1b60*/  UISETP.NE.AND UP1, UPT, UR6, URZ, UPT ;  /* 0x000000ff0600728c */ /* 0x000fc6000bf25270 */
[----:B------:R-:W-:Y:S08]  /*1b70*/  BRA.U !UP0, `(.L_x_16) ;  /* 0x0000000108707547 */ /* 0x000ff0000b800000 */
[----:B-123--:R-:W1:Y:S01]  /*1b80*/  LDC.64 R8, c[0x0][0x388] ;  /* 0x0000e200ff087b82 */ /* 0x00ee620000000a00 */
        /* <DEDUP_REMOVED lines=13> */
[----:B-1----:R-:W-:-:S07]  /*1c60*/  DFMA R4, R10, R10, R4 ;  /* 0x0000000a0a04722b */ /* 0x002fce0000000004 */
[----:B----4-:R-:W1:Y:S01]  /*1c70*/  F2F.F64.F32 R10, R16 ;  /* 0x00000010000a7310 */ /* 0x010e620000201800 */
[----:B--2---:R-:W-:-:S07]  /*1c80*/  DFMA R4, R12, R12, R4 ;  /* 0x0000000c0c04722b */ /* 0x004fce0000000004 */
[----:B-----5:R-:W2:Y:S01]  /*1c90*/  F2F.F64.F32 R12, R17 ;  /* 0x00000011000c7310 */ /* 0x020ea20000201800 */
[----:B-1----:R-:W-:-:S07]  /*1ca0*/  DFMA R4, R10, R10, R4 ;  /* 0x0000000a0a04722b */ /* 0x002fce0000000004 */
[----:B------:R-:W-:Y:S01]  /*1cb0*/  F2F.F64.F32 R6, R6 ;  /* 0x0000000600067310 */ /* 0x000fe20000201800 */
[----:B--2---:R-:W-:-:S07]  /*1cc0*/  DFMA R4, R12, R12, R4 ;  /* 0x0000000c0c04722b */ /* 0x004fce0000000004 */
[----:B------:R-:W1:Y:S08]  /*1cd0*/  F2F.F64.F32 R10, R18 ;  /* 0x00000012000a7310 */ /* 0x000e700000201800 */
[----:B0-----:R-:W0:Y:S01]  /*1ce0*/  F2F.F64.F32 R8, R0 ;  /* 0x0000000000087310 */ /* 0x001e220000201800 */
[----:B-1----:R-:W-:-:S07]  /*1cf0*/  DFMA R4, R10, R10, R4 ;  /* 0x0000000a0a04722b */ /* 0x002fce0000000004 */
[----:B------:R-:W1:Y:S01]  /*1d00*/  F2F.F64.F32 R10, R3 ;  /* 0x00000003000a7310 */ /* 0x000e620000201800 */
[----:B------:R-:W-:-:S08]  /*1d10*/  DFMA R4, R6, R6, R4 ;  /* 0x000000060604722b */ /* 0x000fd00000000004 */
[----:B0-----:R-:W-:-:S08]  /*1d20*/  DFMA R4, R8, R8, R4 ;  /* 0x000000080804722b */ /* 0x001fd00000000004 */
[----:B-1----:R-:W-:-:S11]  /*1d30*/  DFMA R4, R10, R10, R4 ;  /* 0x0000000a0a04722b */ /* 0x002fd60000000004 */
.L_x_16:
[----:B------:R-:W-:Y:S05]  /*1d40*/  BRA.U !UP1, `(.L_x_7) ;  /* 0x0000000109807547 */ /* 0x000fea000b800000 */
[----:B------:R-:W-:Y:S02]  /*1d50*/  UISETP.GE.U32.AND UP0, UPT, UR6, 0x4, UPT ;  /* 0x000000040600788c */ /* 0x000fe4000bf06070 */
[----:B------:R-:W-:-:S04]  /*1d60*/  ULOP3.LUT UR5, UR10, 0x3, URZ, 0xc0, !UPT ;  /* 0x000000030a057892 */ /* 0x000fc8000f8ec0ff */
[----:B------:R-:W-:-:S03]  /*1d70*/  UISETP.NE.AND UP1, UPT, UR5, URZ, UPT ;  /* 0x000000ff0500728c */ /* 0x000fc6000bf25270 */
[----:B------:R-:W-:Y:S08]  /*1d80*/  BRA.U !UP0, `(.L_x_17) ;  /* 0x0000000108407547 */ /* 0x000ff0000b800000 */
[----:B-123--:R-:W1:Y:S01]  /*1d90*/  LDC.64 R6, c[0x0][0x388] ;  /* 0x0000e200ff067b82 */ /* 0x00ee620000000a00 */
[----:B------:R-:W-:-:S05]  /*1da0*/  IADD3 R3, PT, PT, R2, UR4, RZ ;  /* 0x0000000402037c10 */ /* 0x000fca000fffe0ff */
        /* <DEDUP_REMOVED lines=8> */
[----:B0-----:R-:W-:-:S07]  /*1e30*/  DFMA R4, R8, R8, R4 ;  /* 0x000000080804722b */ /* 0x001fce0000000004 */
[----:B----4-:R-:W0:Y:S01]  /*1e40*/  F2F.F64.F32 R8, R12 ;  /* 0x0000000c00087310 */ /* 0x010e220000201800 */
[----:B-1----:R-:W-:-:S07]  /*1e50*/  DFMA R4, R10, R10, R4 ;  /* 0x0000000a0a04722b */ /* 0x002fce0000000004 */
[----:B-----5:R-:W1:Y:S01]  /*1e60*/  F2F.F64.F32 R10, R13 ;  /* 0x0000000d000a7310 */ /* 0x020e620000201800 */
[----:B0-----:R-:W-:-:S08]  /*1e70*/  DFMA R4, R8, R8, R4 ;  /* 0x000000080804722b */ /* 0x001fd00000000004 */
[----:B-1----:R-:W-:-:S11]  /*1e80*/  DFMA R4, R10, R10, R4 ;  /* 0x0000000a0a04722b */ /* 0x002fd60000000004 */
.L_x_17:
[----:B------:R-:W-:Y:S05]  /*1e90*/  BRA.U !UP1, `(.L_x_7) ;  /* 0x00000001092c7547 */ /* 0x000fea000b800000 */
[----:B-123--:R-:W1:Y:S01]  /*1ea0*/  LDC.64 R10, c[0x0][0x388] ;  /* 0x0000e200ff0a7b82 */ /* 0x00ee620000000a00 */
[----:B------:R-:W-:Y:S01]  /*1eb0*/  VIADD R3, R2, UR4 ;  /* 0x0000000402037c36 */ /* 0x000fe20008000000 */
[----:B------:R-:W-:-:S12]  /*1ec0*/  UIADD3 UR5, UPT, UPT, -UR5, URZ, URZ ;  /* 0x000000ff05057290 */ /* 0x000fd8000fffe1ff */
.L_x_18:
[----:B-1----:R-:W-:-:S06]  /*1ed0*/  IMAD.WIDE R6, R3, 0x4, R10 ;  /* 0x0000000403067825 */ /* 0x002fcc00078e020a */
[----:B0-----:R-:W2:Y:S01]  /*1ee0*/  LDG.E R6, desc[UR14][R6.64] ;  /* 0x0000000e06067981 */ /* 0x001ea2000c1e1900 */
[----:B------:R-:W-:Y:S01]  /*1ef0*/  UIADD3 UR5, UPT, UPT, UR5, 0x1, URZ ;  /* 0x0000000105057890 */ /* 0x000fe2000fffe0ff */
[----:B------:R-:W-:-:S03]  /*1f00*/  VIADD R3, R3, 0x1 ;  /* 0x0000000103037836 */ /* 0x000fc60000000000 */
[----:B------:R-:W-:Y:S01]  /*1f10*/  UISETP.NE.AND UP0, UPT, UR5, URZ, UPT ;  /* 0x000000ff0500728c */ /* 0x000fe2000bf05270 */
[----:B--2---:R-:W0:Y:S02]  /*1f20*/  F2F.F64.F32 R8, R6 ;  /* 0x0000000600087310 */ /* 0x004e240000201800 */
[----:B0-----:R-:W-:-:S06]  /*1f30*/  DFMA R4, R8, R8, R4 ;  /* 0x000000080804722b */ /* 0x001fcc0000000004 */
[----:B------:R-:W-:Y:S05]  /*1f40*/  BRA.U UP0, `(.L_x_18) ;  /* 0xfffffffd00e07547 */ /* 0x000fea000b83ffff */
.L_x_7:
[----:B------:R-:W4:Y:S02]  /*1f50*/  LDC R0, c[0x0][0x390] ;  /* 0x0000e400ff007b82 */ /* 0x000f240000000800 */
[----:B----4-:R-:W-:-:S13]  /*1f60*/  ISETP.GE.AND P0, PT, R0, 0x1, PT ;  /* 0x000000010000780c */ /* 0x010fda0003f06270 */
[----:B0-----:R-:W-:Y:S05]  /*1f70*/  @!P0 EXIT ;  /* 0x000000000000894d */ /* 0x001fea0003800000 */
[----:B-123--:R-:W0:Y:S01]  /*1f80*/  MUFU.RSQ64H R9, R5 ;  /* 0x0000000500097308 */ /* 0x00ee220000001c00 */
[----:B------:R-:W-:Y:S01]  /*1f90*/  VIADD R8, R5, 0xfcb00000 ;  /* 0xfcb0000005087836 */ /* 0x000fe20000000000 */
[----:B------:R-:W-:Y:S01]  /*1fa0*/  MOV R10, 0x0 ;  /* 0x00000000000a7802 */ /* 0x000fe20000000f00 */
[----:B------:R-:W-:Y:S01]  /*1fb0*/  IMAD.MOV.U32 R11, RZ, RZ, 0x3fd80000 ;  /* 0x3fd80000ff0b7424 */ /* 0x000fe200078e00ff */
[----:B------:R-:W-:Y:S02]  /*1fc0*/  BSSY.RECONVERGENT B0, `(.L_x_19) ;  /* 0x0000011000007945 */ /* 0x000fe40003800200 */
[----:B------:R-:W-:Y:S01]  /*1fd0*/  ISETP.GE.U32.AND P0, PT, R8, 0x7ca00000, PT ;  /* 0x7ca000000800780c */ /* 0x000fe20003f06070 */
[----:B0-----:R-:W-:-:S08]  /*1fe0*/  DMUL R6, R8, R8 ;  /* 0x0000000808067228 */ /* 0x001fd00000000000 */
[----:B------:R-:W-:-:S08]  /*1ff0*/  DFMA R6, -R6, R4, 1 ;  /* 0x3ff000000606742b */ /* 0x000fd00000000104 */
[----:B------:R-:W-:Y:S02]  /*2000*/  DFMA R10, R6, R10, 0.5 ;  /* 0x3fe00000060a742b */ /* 0x000fe4000000000a */
[----:B------:R-:W-:-:S08]  /*2010*/  DMUL R6, R8, R6 ;  /* 0x0000000608067228 */ /* 0x000fd00000000000 */
[----:B------:R-:W-:-:S08]  /*2020*/  DFMA R12, R10, R6, R8 ;  /* 0x000000060a0c722b */ /* 0x000fd00000000008 */
[----:B------:R-:W-:Y:S02]  /*2030*/  DMUL R14, R12, R4 ;  /* 0x000000040c0e7228 */ /* 0x000fe40000000000 */
[----:B------:R-:W-:Y:S02]  /*2040*/  VIADD R11, R13, 0xfff00000 ;  /* 0xfff000000d0b7836 */ /* 0x000fe40000000000 */
[----:B------:R-:W-:-:S04]  /*2050*/  IMAD.MOV.U32 R10, RZ, RZ, R12 ;  /* 0x000000ffff0a7224 */ /* 0x000fc800078e000c */
[----:B------:R-:W-:-:S08]  /*2060*/  DFMA R16, R14, -R14, R4 ;  /* 0x8000000e0e10722b */ /* 0x000fd00000000004 */
[----:B------:R-:W-:Y:S01]  /*2070*/  DFMA R6, R16, R10, R14 ;  /* 0x0000000a1006722b */ /* 0x000fe2000000000e */
[----:B------:R-:W-:Y:S10]  /*2080*/  @!P0 BRA `(.L_x_20) ;  /* 0x0000000000108947 */ /* 0x000ff40003800000 */
[----:B------:R-:W-:Y:S01]  /*2090*/  MOV R6, R4 ;  /* 0x0000000400067202 */ /* 0x000fe20000000f00 */
[----:B------:R-:W-:Y:S01]  /*20a0*/  IMAD.MOV.U32 R7, RZ, RZ, R5 ;  /* 0x000000ffff077224 */ /* 0x000fe200078e0005 */
[----:B------:R-:W-:-:S07]  /*20b0*/  MOV R0, 0x20d0 ;  /* 0x000020d000007802 */ /* 0x000fce0000000f00 */
[----:B------:R-:W-:Y:S05]  /*20c0*/  CALL.REL.NOINC `($__internal_2_$__cuda_sm20_dsqrt_rn_f64_mediumpath_v1) ;  /* 0x0000002000a87944 */ /* 0x000fea0003c00000 */
.L_x_20:
[----:B------:R-:W-:Y:S05]  /*20d0*/  BSYNC.RECONVERGENT B0 ;  /* 0x0000000000007941 */ /* 0x000fea0003800200 */
.L_x_19:
[----:B------:R-:W0:Y:S01]  /*20e0*/  LDCU UR5, c[0x0][0x390] ;  /* 0x00007200ff0577ac */ /* 0x000e220008000800 */
[----:B------:R-:W-:Y:S01]  /*20f0*/  UMOV UR4, URZ ;  /* 0x000000ff00047c82 */ /* 0x000fe20008000000 */
[----:B0-----:R-:W-:Y:S02]  /*2100*/  UISETP.GE.U32.AND UP0, UPT, UR5, 0x8, UPT ;  /* 0x000000080500788c */ /* 0x001fe4000bf06070 */
[----:B------:R-:W-:-:S07]  /*2110*/  ULOP3.LUT UR9, UR5, 0x7, URZ, 0xc0, !UPT ;  /* 0x0000000705097892 */ /* 0x000fce000f8ec0ff */
[----:B------:R-:W-:Y:S05]  /*2120*/  BRA.U !UP0, `(.L_x_21) ;  /* 0x0000000d08547547 */ /* 0x000fea000b800000 */
[----:B------:R-:W0:Y:S01]  /*2130*/  LDCU.64 UR6, c[0x0][0x388] ;  /* 0x00007100ff0677ac */ /* 0x000e220008000a00 */
[----:B------:R-:W-:Y:S01]  /*2140*/  IMAD.MOV.U32 R26, RZ, RZ, R2 ;  /* 0x000000ffff1a7224 */ /* 0x000fe200078e0002 */
[----:B------:R-:W-:-:S04]  /*2150*/  ULOP3.LUT UR4, UR5, 0x7ffffff8, URZ, 0xc0, !UPT ;  /* 0x7ffffff805047892 */ /* 0x000fc8000f8ec0ff */
[----:B------:R-:W-:Y:S02]  /*2160*/  UIADD3 UR8, UPT, UPT, -UR4, URZ, URZ ;  /* 0x000000ff04087290 */ /* 0x000fe4000fffe1ff */
[----:B0-----:R-:W-:-:S04]  /*2170*/  UIADD3 UR5, UP0, UPT, UR6, 0x10, URZ ;  /* 0x0000001006057890 */ /* 0x001fc8000ff1e0ff */
[----:B------:R-:W-:-:S12]  /*2180*/  UIADD3.X UR6, UPT, UPT, URZ, UR7, URZ, UP0, !UPT ;  /* 0x00000007ff067290 */ /* 0x000fd800087fe4ff */
.L_x_38:
[----:B0-----:R-:W-:Y:S01]  /*2190*/  MOV R23, UR6 ;  /* 0x0000000600177c02 */ /* 0x001fe20008000f00 */
[----:B------:R-:W-:-:S04]  /*21a0*/  IMAD.U32 R22, RZ, RZ, UR5 ;  /* 0x00000005ff167e24 */ /* 0x000fc8000f8e00ff */
[----:B------:R-:W-:-:S05]  /*21b0*/  IMAD.WIDE R22, R26, 0x4, R22 ;  /* 0x000000041a167825 */ /* 0x000fca00078e0216 */
[----:B------:R-:W2:Y:S01]  /*21c0*/  LDG.E R12, desc[UR14][R22.64+-0x10] ;  /* 0xfffff00e160c7981 */ /* 0x000ea2000c1e1900 */
[----:B------:R-:W0:Y:S01]  /*21d0*/  MUFU.RCP64H R5, R7 ;  /* 0x0000000700057308 */ /* 0x000e220000001800 */
[----:B------:R-:W-:Y:S01]  /*21e0*/  IMAD.MOV.U32 R4, RZ, RZ, 0x1 ;  /* 0x00000001ff047424 */ /* 0x000fe200078e00ff */
[----:B------:R-:W-:Y:S01]  /*21f0*/  UIADD3 UR8, UPT, UPT, UR8, 0x8, URZ ;  /* 0x0000000808087890 */ /* 0x000fe2000fffe0ff */
[----:B------:R-:W-:Y:S03]  /*2200*/  BSSY.RECONVERGENT B1, `(.L_x_22) ;  /* 0x0000015000017945 */ /* 0x000fe60003800200 */
[----:B------:R-:W-:Y:S01]  /*2210*/  UISETP.NE.AND UP0, UPT, UR8, URZ, UPT ;  /* 0x000000ff0800728c */ /* 0x000fe2000bf05270 */
[----:B0-----:R-:W-:-:S08]  /*2220*/  DFMA R8, R4, -R6, 1 ;  /* 0x3ff000000408742b */ /* 0x001fd00000000806 */
[----:B------:R-:W-:-:S08]  /*2230*/  DFMA R8, R8, R8, R8 ;  /* 0x000000080808722b */ /* 0x000fd00000000008 */
[----:B------:R-:W-:-:S08]  /*2240*/  DFMA R8, R4, R8, R4 ;  /* 0x000000080408722b */ /* 0x000fd00000000004 */
[----:B------:R-:W-:-:S08]  /*2250*/  DFMA R4, R8, -R6, 1 ;  /* 0x3ff000000804742b */ /* 0x000fd00000000806 */
[----:B------:R-:W-:Y:S01]  /*2260*/  DFMA R4, R8, R4, R8 ;  /* 0x000000040804722b */ /* 0x000fe20000000008 */
[----:B--2---:R-:W0:Y:S07]  /*2270*/  F2F.F64.F32 R12, R12 ;  /* 0x0000000c000c7310 */ /* 0x004e2e0000201800 */
[----:B0-----:R-:W-:Y:S01]  /*2280*/  DMUL R8, R12, R4 ;  /* 0x000000040c087228 */ /* 0x001fe20000000000 */
[----:B------:R-:W-:-:S07]  /*2290*/  FSETP.GEU.AND P1, PT, |R13|, 6.5827683646048100446e-37, PT ;  /* 0x036000000d00780b */ /* 0x000fce0003f2e200 */
[----:B------:R-:W-:-:S08]  /*22a0*/  DFMA R10, R8, -R6, R12 ;  /* 0x80000006080a722b */ /* 0x000fd0000000000c */
[----:B------:R-:W-:-:S10]  /*22b0*/  DFMA R4, R4, R10, R8 ;  /* 0x0000000a0404722b */ /* 0x000fd40000000008 */
[----:B------:R-:W-:-:S05]  /*22c0*/  FFMA R0, RZ, R7, R5 ;  /* 0x00000007ff007223 */ /* 0x000fca0000000005 */
[----:B------:R-:W-:-:S13]  /*22d0*/  FSETP.GT.AND P0, PT, |R0|, 1.469367938527859385e-39, PT ;  /* 0x001000000000780b */ /* 0x000fda0003f04200 */
[----:B------:R-:W-:Y:S05]  /*22e0*/  @P0 BRA P1, `(.L_x_23) ;  /* 0x0000000000180947 */ /* 0x000fea0000800000 */
[----:B------:R-:W-:Y:S01]  /*22f0*/  IMAD.MOV.U32 R10, RZ, RZ, R6 ;  /* 0x000000ffff0a7224 */ /* 0x000fe200078e0006 */
[----:B------:R-:W-:Y:S01]  /*2300*/  MOV R0, 0x2330 ;  /* 0x0000233000007802 */ /* 0x000fe20000000f00 */
[----:B------:R-:W-:-:S07]  /*2310*/  IMAD.MOV.U32 R11, RZ, RZ, R7 ;  /* 0x000000ffff0b7224 */ /* 0x000fce00078e0007 */
[----:B------:R-:W-:Y:S05]  /*2320*/  CALL.REL.NOINC `($__internal_1_$__cuda_sm20_div_rn_f64_full) ;  /* 0x00000018009c7944 */ /* 0x000fea0003c00000 */
[----:B------:R-:W-:Y:S01]  /*2330*/  MOV R4, R8 ;  /* 0x0000000800047202 */ /* 0x000fe20000000f00 */
[----:B------:R-:W-:-:S07]  /*2340*/  IMAD.MOV.U32 R5, RZ, RZ, R9 ;  /* 0x000000ffff057224 */ /* 0x000fce00078e0009 */
.L_x_23:
[----:B------:R-:W-:Y:S05]  /*2350*/  BSYNC.RECONVERGENT B1 ;  /* 0x0000000000017941 */ /* 0x000fea0003800200 */
.L_x_22:
[----:B------:R-:W2:Y:S01]  /*2360*/  LDG.E R12, desc[UR14][R22.64+-0xc] ;  /* 0xfffff40e160c7981 */ /* 0x000ea2000c1e1900 */
[----:B------:R-:W0:Y:S01]  /*2370*/  MUFU.RCP64H R9, R7 ;  /* 0x0000000700097308 */ /* 0x000e220000001800 */
[----:B------:R-:W-:Y:S01]  /*2380*/  IMAD.MOV.U32 R8, RZ, RZ, 0x1 ;  /* 0x00000001ff087424 */ /* 0x000fe200078e00ff */
[----:B------:R-:W-:Y:S06]  /*2390*/  BSSY.RECONVERGENT B1, `(.L_x_24) ;  /* 0x0000014000017945 */ /* 0x000fec0003800200 */
[----:B------:R-:W1:Y:S01]  /*23a0*/  F2F.F32.F64 R5, R4 ;  /* 0x0000000400057310 */ /* 0x000e620000301000 */
[----:B0-----:R-:W-:Y:S01]  /*23b0*/  DFMA R10, R8, -R6, 1 ;  /* 0x3ff00000080a742b */ /* 0x001fe20000000806 */
[----:B-1----:R0:W-:Y:S07]  /*23c0*/  STG.E desc[UR14][R22.64+-0x10], R5 ;  /* 0xfffff00516007986 */ /* 0x0021ee000c10190e */
[----:B------:R-:W-:-:S08]  /*23d0*/  DFMA R10, R10, R10, R10 ;  /* 0x0000000a0a0a722b */ /* 0x000fd0000000000a */
[----:B------:R-:W-:-:S08]  /*23e0*/  DFMA R10, R8, R10, R8 ;  /* 0x0000000a080a722b */ /* 0x000fd00000000008 */
[----:B------:R-:W-:-:S08]  /*23f0*/  DFMA R8, R10, -R6, 1 ;  /* 0x3ff000000a08742b */ /* 0x000fd00000000806 */
[----:B------:R-:W-:Y:S01]  /*2400*/  DFMA R14, R10, R8, R10 ;  /* 0x000000080a0e722b */ /* 0x000fe2000000000a */
[----:B--2---:R-:W1:Y:S07]  /*2410*/  F2F.F64.F32 R12, R12 ;  /* 0x0000000c000c7310 */ /* 0x004e6e0000201800 */
[----:B-1----:R-:W-:Y:S01]  /*2420*/  DMUL R8, R14, R12 ;  /* 0x0000000c0e087228 */ /* 0x002fe20000000000 */
[----:B------:R-:W-:-:S07]  /*2430*/  FSETP.GEU.AND P1, PT, |R13|, 6.5827683646048100446e-37, PT ;  /* 0x036000000d00780b */ /* 0x000fce0003f2e200 */
[----:B------:R-:W-:-:S08]  /*2440*/  DFMA R10, R8, -R6, R12 ;  /* 0x80000006080a722b */ /* 0x000fd0000000000c */
[----:B------:R-:W-:-:S10]  /*2450*/  DFMA R8, R14, R10, R8 ;  /* 0x0000000a0e08722b */ /* 0x000fd40000000008 */
[----:B------:R-:W-:-:S05]  /*2460*/  FFMA R0, RZ, R7, R9 ;  /* 0x00000007ff007223 */ /* 0x000fca0000000009 */
[----:B------:R-:W-:-:S13]  /*2470*/  FSETP.GT.AND P0, PT, |R0|, 1.469367938527859385e-39, PT ;  /* 0x001000000000780b */ /* 0x000fda0003f04200 */
[----:B0-----:R-:W-:Y:S05]  /*2480*/  @P0 BRA P1, `(.L_x_25) ;  /* 0x0000000000100947 */ /* 0x001fea0000800000 */
[----:B------:R-:W-:Y:S01]  /*2490*/  IMAD.MOV.U32 R10, RZ, RZ, R6 ;  /* 0x000000ffff0a7224 */ /* 0x000fe200078e0006 */
[----:B------:R-:W-:Y:S02]  /*24a0*/  MOV R11, R7 ;  /* 0x00000007000b7202 */ /* 0x000fe40000000f00 */
[----:B------:R-:W-:-:S07]  /*24b0*/  MOV R0, 0x24d0 ;  /* 0x000024d000007802 */ /* 0x000fce0000000f00 */
[----:B------:R-:W-:Y:S05]  /*24c0*/  CALL.REL.NOINC `($__internal_1_$__cuda_sm20_div_rn_f64_full) ;  /* 0x0000001800347944 */ /* 0x000fea0003c00000 */
.L_x_25:
[----:B------:R-:W-:Y:S05]  /*24d0*/  BSYNC.RECONVERGENT B1 ;  /* 0x0000000000017941 */ /* 0x000fea0003800200 */
.L_x_24:
        /* <DEDUP_REMOVED lines=20> */
[----:B------:R-:W-:Y:S01]  /*2620*/  MOV R0, 0x2650 ;  /* 0x0000265000007802 */ /* 0x000fe20000000f00 */
[----:B------:R-:W-:-:S07]  /*2630*/  IMAD.MOV.U32 R11, RZ, RZ, R7 ;  /* 0x000000ffff0b7224 */ /* 0x000fce00078e0007 */
[----:B------:R-:W-:Y:S05]  /*2640*/  CALL.REL.NOINC `($__internal_1_$__cuda_sm20_div_rn_f64_full) ;  /* 0x0000001400d47944 */ /* 0x000fea0003c00000 */
[----:B------:R-:W-:Y:S01]  /*2650*/  MOV R4, R8 ;  /* 0x0000000800047202 */ /* 0x000fe20000000f00 */
[----:B------:R-:W-:-:S07]  /*2660*/  IMAD.MOV.U32 R5, RZ, RZ, R9 ;  /* 0x000000ffff057224 */ /* 0x000fce00078e0009 */
.L_x_27:
[----:B------:R-:W-:Y:S05]  /*2670*/  BSYNC.RECONVERGENT B1 ;  /* 0x0000000000017941 */ /* 0x000fea0003800200 */
.L_x_26:
        /* <DEDUP_REMOVED lines=23> */
.L_x_29:
[----:B------:R-:W-:Y:S05]  /*27f0*/  BSYNC.RECONVERGENT B1 ;  /* 0x0000000000017941 */ /* 0x000fea0003800200 */
.L_x_28:
        /* <DEDUP_REMOVED lines=25> */
.L_x_31:
[----:B------:R-:W-:Y:S05]  /*2990*/  BSYNC.RECONVERGENT B1 ;  /* 0x0000000000017941 */ /* 0x000fea0003800200 */
.L_x_30:
        /* <DEDUP_REMOVED lines=23> */
.L_x_33:
[----:B------:R-:W-:Y:S05]  /*2b10*/  BSYNC.RECONVERGENT B1 ;  /* 0x0000000000017941 */ /* 0x000fea0003800200 */
.L_x_32:
        /* <DEDUP_REMOVED lines=25> */
.L_x_35:
[----:B------:R-:W-:Y:S05]  /*2cb0*/  BSYNC.RECONVERGENT B1 ;  /* 0x0000000000017941 */ /* 0x000fea0003800200 */
.L_x_34:
        /* <DEDUP_REMOVED lines=23> */
.L_x_37:
[----:B------:R-:W-:Y:S05]  /*2e30*/  BSYNC.RECONVERGENT B1 ;  /* 0x0000000000017941 */ /* 0x000fea0003800200 */
.L_x_36:
[----:B------:R-:W0:Y:S01]  /*2e40*/  F2F.F32.F64 R9, R8 ;  /* 0x0000000800097310 */ /* 0x000e220000301000 */
[----:B------:R-:W-:Y:S01]  /*2e50*/  VIADD R26, R26, 0x8 ;  /* 0x000000081a1a7836 */ /* 0x000fe20000000000 */
[----:B0-----:R0:W-:Y:S01]  /*2e60*/  STG.E desc[UR14][R22.64+0xc], R9 ;  /* 0x00000c0916007986 */ /* 0x0011e2000c10190e */
[----:B------:R-:W-:Y:S05]  /*2e70*/  BRA.U UP0, `(.L_x_38) ;  /* 0xfffffff100c47547 */ /* 0x000fea000b83ffff */
.L_x_21:
[----:B------:R-:W-:-:S13]  /*2e80*/  ISETP.NE.AND P0, PT, RZ, UR9, PT ;  /* 0x00000009ff007c0c */ /* 0x000fda000bf05270 */
[----:B------:R-:W-:Y:S05]  /*2e90*/  @!P0 EXIT ;  /* 0x000000000000894d */ /* 0x000fea0003800000 */
[----:B------:R-:W1:Y:S01]  /*2ea0*/  LDCU UR5, c[0x0][0x390] ;  /* 0x00007200ff0577ac */ /* 0x000e620008000800 */
[----:B------:R-:W-:Y:S02]  /*2eb0*/  UISETP.GE.U32.AND UP0, UPT, UR9, 0x4, UPT ;  /* 0x000000040900788c */ /* 0x000fe4000bf06070 */
[----:B-1----:R-:W-:-:S07]  /*2ec0*/  ULOP3.LUT UR5, UR5, 0x3, URZ, 0xc0, !UPT ;  /* 0x0000000305057892 */ /* 0x002fce000f8ec0ff */
[----:B------:R-:W-:Y:S05]  /*2ed0*/  BRA.U !UP0, `(.L_x_39) ;  /* 0x0000000508a07547 */ /* 0x000fea000b800000 */
[----:B0-----:R-:W0:Y:S01]  /*2ee0*/  LDC.64 R22, c[0x0][0x388] ;  /* 0x0000e200ff167b82 */ /* 0x001e220000000a00 */
[----:B------:R-:W-:-:S04]  /*2ef0*/  VIADD R3, R2, UR4 ;  /* 0x0000000402037c36 */ /* 0x000fc80008000000 */
[----:B0-----:R-:W-:-:S05]  /*2f00*/  IMAD.WIDE R22, R3, 0x4, R22 ;  /* 0x0000000403167825 */ /* 0x001fca00078e0216 */
[----:B------:R-:W2:Y:S01]  /*2f10*/  LDG.E R12, desc[UR14][R22.64] ;  /* 0x0000000e160c7981 */ /* 0x000ea2000c1e1900 */
[----:B------:R-:W0:Y:S01]  /*2f20*/  MUFU.RCP64H R5, R7 ;  /* 0x0000000700057308 */ /* 0x000e220000001800 */
[----:B------:R-:W-:Y:S01]  /*2f30*/  IMAD.MOV.U32 R4, RZ, RZ, 0x1 ;  /* 0x00000001ff047424 */ /* 0x000fe200078e00ff */
[----:B------:R-:W-:Y:S05]  /*2f40*/  BSSY.RECONVERGENT B1, `(.L_x_40) ;  /* 0x0000014000017945 */ /* 0x000fea0003800200 */
        /* <DEDUP_REMOVED lines=13> */
[----:B------:R-:W-:Y:S01]  /*3020*/  MOV R10, R6 ;  /* 0x00000006000a7202 */ /* 0x000fe20000000f00 */
[----:B------:R-:W-:Y:S01]  /*3030*/  IMAD.MOV.U32 R11, RZ, RZ, R7 ;  /* 0x000000ffff0b7224 */ /* 0x000fe200078e0007 */
[----:B------:R-:W-:-:S07]  /*3040*/  MOV R0, 0x3060 ;  /* 0x0000306000007802 */ /* 0x000fce0000000f00 */
[----:B------:R-:W-:Y:S05]  /*3050*/  CALL.REL.NOINC `($__internal_1_$__cuda_sm20_div_rn_f64_full) ;  /* 0x0000000c00507944 */ /* 0x000fea0003c00000 */
[----:B------:R-:W-:Y:S02]  /*3060*/  IMAD.MOV.U32 R4, RZ, RZ, R8 ;  /* 0x000000ffff047224 */ /* 0x000fe400078e0008 */
[----:B------:R-:W-:-:S07]  /*3070*/  IMAD.MOV.U32 R5, RZ, RZ, R9 ;  /* 0x000000ffff057224 */ /* 0x000fce00078e0009 */
.L_x_41:
[----:B------:R-:W-:Y:S05]  /*3080*/  BSYNC.RECONVERGENT B1 ;  /* 0x0000000000017941 */ /* 0x000fea0003800200 */
.L_x_40:
[----:B------:R-:W2:Y:S01]  /*3090*/  LDG.E R12, desc[UR14][R22.64+0x4] ;  /* 0x0000040e160c7981 */ /* 0x000ea2000c1e1900 */
[----:B------:R-:W0:Y:S01]  /*30a0*/  MUFU.RCP64H R9, R7 ;  /* 0x0000000700097308 */ /* 0x000e220000001800 */
[----:B------:R-:W-:Y:S01]  /*30b0*/  MOV R8, 0x1 ;  /* 0x0000000100087802 */ /* 0x000fe20000000f00 */
        /* <DEDUP_REMOVED lines=20> */
.L_x_43:
[----:B------:R-:W-:Y:S05]  /*3200*/  BSYNC.RECONVERGENT B1 ;  /* 0x0000000000017941 */ /* 0x000fea0003800200 */
.L_x_42:
        /* <DEDUP_REMOVED lines=19> */
[----:B------:R-:W-:Y:S01]  /*3340*/  MOV R10, R6 ;  /* 0x00000006000a7202 */ /* 0x000fe20000000f00 */
[----:B------:R-:W-:Y:S01]  /*3350*/  IMAD.MOV.U32 R11, RZ, RZ, R7 ;  /* 0x000000ffff0b7224 */ /* 0x000fe200078e0007 */
[----:B------:R-:W-:-:S07]  /*3360*/  MOV R0, 0x3380 ;  /* 0x0000338000007802 */ /* 0x000fce0000000f00 */
[----:B------:R-:W-:Y:S05]  /*3370*/  CALL.REL.NOINC `($__internal_1_$__cuda_sm20_div_rn_f64_full) ;  /* 0x0000000800887944 */ /* 0x000fea0003c00000 */
[----:B------:R-:W-:Y:S02]  /*3380*/  IMAD.MOV.U32 R4, RZ, RZ, R8 ;  /* 0x000000ffff047224 */ /* 0x000fe400078e0008 */
[----:B------:R-:W-:-:S07]  /*3390*/  IMAD.MOV.U32 R5, RZ, RZ, R9 ;  /* 0x000000ffff057224 */ /* 0x000fce00078e0009 */
.L_x_45:
[----:B------:R-:W-:Y:S05]  /*33a0*/  BSYNC.RECONVERGENT B1 ;  /* 0x0000000000017941 */ /* 0x000fea0003800200 */
.L_x_44:
        /* <DEDUP_REMOVED lines=23> */
.L_x_47:
[----:B------:R-:W-:Y:S05]  /*3520*/  BSYNC.RECONVERGENT B1 ;  /* 0x0000000000017941 */ /* 0x000fea0003800200 */
.L_x_46:
[----:B------:R-:W0:Y:S01]  /*3530*/  F2F.F32.F64 R9, R8 ;  /* 0x0000000800097310 */ /* 0x000e220000301000 */
[----:B------:R-:W-:Y:S01]  /*3540*/  UIADD3 UR4, UPT, UPT, UR4, 0x4, URZ ;  /* 0x0000000404047890 */ /* 0x000fe2000fffe0ff */
[----:B0-----:R1:W-:Y:S11]  /*3550*/  STG.E desc[UR14][R22.64+0xc], R9 ;  /* 0x00000c0916007986 */ /* 0x0013f6000c10190e */
.L_x_39:
[----:B------:R-:W-:-:S13]  /*3560*/  ISETP.NE.AND P0, PT, RZ, UR5, PT ;  /* 0x00000005ff007c0c */ /* 0x000fda000bf05270 */
[----:B------:R-:W-:Y:S05]  /*3570*/  @!P0 EXIT ;  /* 0x000000000000894d */ /* 0x000fea0003800000 */
[----:B------:R-:W-:-:S09]  /*3580*/  UISETP.NE.AND UP0, UPT, UR5, 0x1, UPT ;  /* 0x000000010500788c */ /* 0x000fd2000bf05270 */
[----:B------:R-:W-:Y:S05]  /*3590*/  BRA.U !UP0, `(.L_x_48) ;  /* 0x0000000108d87547 */ /* 0x000fea000b800000 */
[----:B01----:R-:W0:Y:S01]  /*35a0*/  LDC.64 R22, c[0x0][0x388] ;  /* 0x0000e200ff167b82 */ /* 0x003e220000000a00 */
[----:B------:R-:W-:-:S04]  /*35b0*/  VIADD R3, R2, UR4 ;  /* 0x0000000402037c36 */ /* 0x000fc80008000000 */
[----:B0-----:R-:W-:-:S05]  /*35c0*/  IMAD.WIDE R22, R3, 0x4, R22 ;  /* 0x0000000403167825 */ /* 0x001fca00078e0216 */
[----:B------:R-:W2:Y:S01]  /*35d0*/  LDG.E R12, desc[UR14][R22.64] ;  /* 0x0000000e160c7981 */ /* 0x000ea2000c1e1900 */
[----:B------:R-:W0:Y:S01]  /*35e0*/  MUFU.RCP64H R5, R7 ;  /* 0x0000000700057308 */ /* 0x000e220000001800 */
[----:B------:R-:W-:Y:S01]  /*35f0*/  MOV R4, 0x1 ;  /* 0x0000000100047802 */ /* 0x000fe20000000f00 */
        /* <DEDUP_REMOVED lines=18> */
[----:B------:R-:W-:Y:S01]  /*3720*/  IMAD.MOV.U32 R4, RZ, RZ, R8 ;  /* 0x000000ffff047224 */ /* 0x000fe200078e0008 */
[----:B------:R-:W-:-:S07]  /*3730*/  MOV R5, R9 ;  /* 0x0000000900057202 */ /* 0x000fce0000000f00 */
.L_x_50:
[----:B------:R-:W-:Y:S05]  /*3740*/  BSYNC.RECONVERGENT B1 ;  /* 0x0000000000017941 */ /* 0x000fea0003800200 */
.L_x_49:
        /* <DEDUP_REMOVED lines=23> */
.L_x_52:
[----:B------:R-:W-:Y:S05]  /*38c0*/  BSYNC.RECONVERGENT B1 ;  /* 0x0000000000017941 */ /* 0x000fea0003800200 */
.L_x_51:
[----:B------:R-:W0:Y:S01]  /*38d0*/  F2F.F32.F64 R9, R8 ;  /* 0x0000000800097310 */ /* 0x000e220000301000 */
[----:B------:R-:W-:Y:S01]  /*38e0*/  UIADD3 UR4, UPT, UPT, UR4, 0x2, URZ ;  /* 0x0000000204047890 */ /* 0x000fe2000fffe0ff */
[----:B0-----:R2:W-:Y:S11]  /*38f0*/  STG.E desc[UR14][R22.64+0x4], R9 ;  /* 0x0000040916007986 */ /* 0x0015f6000c10190e */
.L_x_48:
[----:B------:R-:W3:Y:S02]  /*3900*/  LDC R0, c[0x0][0x390] ;  /* 0x0000e400ff007b82 */ /* 0x000ee40000000800 */
[----:B---3--:R-:W-:-:S04]  /*3910*/  LOP3.LUT R0, R0, 0x1, RZ, 0xc0, !PT ;  /* 0x0000000100007812 */ /* 0x008fc800078ec0ff */
[----:B------:R-:W-:-:S13]  /*3920*/  ISETP.NE.U32.AND P0, PT, R0, 0x1, PT ;  /* 0x000000010000780c */ /* 0x000fda0003f05070 */
[----:B------:R-:W-:Y:S05]  /*3930*/  @P0 EXIT ;  /* 0x000000000000094d */ /* 0x000fea0003800000 */
[----:B012---:R-:W0:Y:S01]  /*3940*/  LDC.64 R22, c[0x0][0x388] ;  /* 0x0000e200ff167b82 */ /* 0x007e220000000a00 */
[----:B------:R-:W-:-:S05]  /*3950*/  IADD3 R3, PT, PT, R2, UR4, RZ ;  /* 0x0000000402037c10 */ /* 0x000fca000fffe0ff */
        /* <DEDUP_REMOVED lines=24> */
.L_x_54:
[----:B------:R-:W-:Y:S05]  /*3ae0*/  BSYNC.RECONVERGENT B1 ;  /* 0x0000000000017941 */ /* 0x000fea0003800200 */
.L_x_53:
[----:B------:R-:W0:Y:S02]  /*3af0*/  F2F.F32.F64 R3, R2 ;  /* 0x0000000200037310 */ /* 0x000e240000301000 */
[----:B0-----:R-:W-:Y:S01]  /*3b00*/  STG.E desc[UR14][R22.64], R3 ;  /* 0x0000000316007986 */ /* 0x001fe2000c10190e */
[----:B------:R-:W-:Y:S05]  /*3b10*/  EXIT ;  /* 0x000000000000794d */ /* 0x000fea0003800000 */
        .weak           $__internal_0_$__cuda_sm20_dblrcp_rn_slowpath_v3
        .type           $__internal_0_$__cuda_sm20_dblrcp_rn_slowpath_v3,@function
        .size           $__internal_0_$__cuda_sm20_dblrcp_rn_slowpath_v3,($__internal_1_$__cuda_sm20_div_rn_f64_full - $__internal_0_$__cuda_sm20_dblrcp_rn_slowpath_v3)
$__internal_0_$__cuda_sm20_dblrcp_rn_slowpath_v3:
[----:B------:R-:W-:-:S14]  /*3b20*/  DSETP.GTU.AND P0, PT, |R4|, +INF , PT ;  /* 0x7ff000000400742a */ /* 0x000fdc0003f0c200 */
[----:B------:R-:W-:Y:S05]  /*3b30*/  @P0 BRA `(.L_x_55) ;  /* 0x00000000007c0947 */ /* 0x000fea0003800000 */
[----:B------:R-:W-:-:S05]  /*3b40*/  LOP3.LUT R3, R5, 0x7fffffff, RZ, 0xc0, !PT ;  /* 0x7fffffff05037812 */ /* 0x000fca00078ec0ff */
[----:B------:R-:W-:-:S05]  /*3b50*/  VIADD R6, R3, 0xffffffff ;  /* 0xffffffff03067836 */ /* 0x000fca0000000000 */
[----:B------:R-:W-:-:S13]  /*3b60*/  ISETP.GE.U32.AND P0, PT, R6, 0x7fefffff, PT ;  /* 0x7fefffff0600780c */ /* 0x000fda0003f06070 */
[----:B------:R-:W-:Y:S01]  /*3b70*/  @P0 LOP3.LUT R7, R5, 0x7ff00000, RZ, 0x3c, !PT ;  /* 0x7ff0000005070812 */ /* 0x000fe200078e3cff */
[----:B------:R-:W-:Y:S01]  /*3b80*/  @P0 IMAD.MOV.U32 R6, RZ, RZ, RZ ;  /* 0x000000ffff060224 */ /* 0x000fe200078e00ff */
[----:B------:R-:W-:Y:S06]  /*3b90*/  @P0 BRA `(.L_x_56) ;  /* 0x00000000006c0947 */ /* 0x000fec0003800000 */
[----:B------:R-:W-:-:S13]  /*3ba0*/  ISETP.GE.U32.AND P0, PT, R3, 0x1000001, PT ;  /* 0x010000010300780c */ /* 0x000fda0003f06070 */
[----:B------:R-:W-:Y:S05]  /*3bb0*/  @!P0 BRA `(.L_x_57) ;  /* 0x0000000000348947 */ /* 0x000fea0003800000 */
[----:B------:R-:W-:Y:S01]  /*3bc0*/  IADD3 R7, PT, PT, R5, -0x3fe00000, RZ ;  /* 0xc020000005077810 */ /* 0x000fe20007ffe0ff */
[----:B------:R-:W-:-:S03]  /*3bd0*/  IMAD.MOV.U32 R6, RZ, RZ, R4 ;  /* 0x000000ffff067224 */ /* 0x000fc600078e0004 */
[----:B------:R-:W0:Y:S03]  /*3be0*/  MUFU.RCP64H R9, R7 ;  /* 0x0000000700097308 */ /* 0x000e260000001800 */
[----:B0-----:R-:W-:-:S08]  /*3bf0*/  DFMA R10, -R6, R8, 1 ;  /* 0x3ff00000060a742b */ /* 0x001fd00000000108 */
[----:B------:R-:W-:-:S08]  /*3c00*/  DFMA R10, R10, R10, R10 ;  /* 0x0000000a0a0a722b */ /* 0x000fd0000000000a */
[----:B------:R-:W-:-:S08]  /*3c10*/  DFMA R10, R8, R10, R8 ;  /* 0x0000000a080a722b */ /* 0x000fd00000000008 */
[----:B------:R-:W-:-:S08]  /*3c20*/  DFMA R8, -R6, R10, 1 ;  /* 0x3ff000000608742b */ /* 0x000fd0000000010a */
[----:B------:R-:W-:-:S08]  /*3c30*/  DFMA R8, R10, R8, R10 ;  /* 0x000000080a08722b */ /* 0x000fd0000000000a */
[----:B------:R-:W-:-:S08]  /*3c40*/  DMUL R8, R8, 2.2250738585072013831e-308 ;  /* 0x0010000008087828 */ /* 0x000fd00000000000 */
[----:B------:R-:W-:-:S08]  /*3c50*/  DFMA R4, -R4, R8, 1 ;  /* 0x3ff000000404742b */ /* 0x000fd00000000108 */
[----:B------:R-:W-:-:S08]  /*3c60*/  DFMA R4, R4, R4, R4 ;  /* 0x000000040404722b */ /* 0x000fd00000000004 */
[----:B------:R-:W-:Y:S01]  /*3c70*/  DFMA R6, R8, R4, R8 ;  /* 0x000000040806722b */ /* 0x000fe20000000008 */
[----:B------:R-:W-:Y:S10]  /*3c80*/  BRA `(.L_x_56) ;  /* 0x0000000000307947 */ /* 0x000ff40003800000 */
.L_x_57:
[----:B------:R-:W-:Y:S01]  /*3c90*/  DMUL R4, R4, 8.11296384146066816958e+31 ;  /* 0x4690000004047828 */ /* 0x000fe20000000000 */
[----:B------:R-:W-:-:S05]  /*3ca0*/  IMAD.MOV.U32 R6, RZ, RZ, R8 ;  /* 0x000000ffff067224 */ /* 0x000fca00078e0008 */
[----:B------:R-:W0:Y:S02]  /*3cb0*/  MUFU.RCP64H R7, R5 ;  /* 0x0000000500077308 */ /* 0x000e240000001800 */
[----:B0-----:R-:W-:-:S08]  /*3cc0*/  DFMA R8, -R4, R6, 1 ;  /* 0x3ff000000408742b */ /* 0x001fd00000000106 */
[----:B------:R-:W-:-:S08]  /*3cd0*/  DFMA R8, R8, R8, R8 ;  /* 0x000000080808722b */ /* 0x000fd00000000008 */
[----:B------:R-:W-:-:S08]  /*3ce0*/  DFMA R8, R6, R8, R6 ;  /* 0x000000080608722b */ /* 0x000fd00000000006 */
[----:B------:R-:W-:-:S08]  /*3cf0*/  DFMA R6, -R4, R8, 1 ;  /* 0x3ff000000406742b */ /* 0x000fd00000000108 */
[----:B------:R-:W-:-:S08]  /*3d00*/  DFMA R6, R8, R6, R8 ;  /* 0x000000060806722b */ /* 0x000fd00000000008 */
[----:B------:R-:W-:Y:S01]  /*3d10*/  DMUL R6, R6, 8.11296384146066816958e+31 ;  /* 0x4690000006067828 */ /* 0x000fe20000000000 */
[----:B------:R-:W-:Y:S10]  /*3d20*/  BRA `(.L_x_56) ;  /* 0x0000000000087947 */ /* 0x000ff40003800000 */
.L_x_55:
[----:B------:R-:W-:Y:S01]  /*3d30*/  LOP3.LUT R7, R5, 0x80000, RZ, 0xfc, !PT ;  /* 0x0008000005077812 */ /* 0x000fe200078efcff */
[----:B------:R-:W-:-:S07]  /*3d40*/  IMAD.MOV.U32 R6, RZ, RZ, R4 ;  /* 0x000000ffff067224 */ /* 0x000fce00078e0004 */
.L_x_56:
[----:B------:R-:W-:Y:S01]  /*3d50*/  IMAD.MOV.U32 R4, RZ, RZ, R0 ;  /* 0x000000ffff047224 */ /* 0x000fe200078e0000 */
[----:B------:R-:W-:Y:S01]  /*3d60*/  MOV R8, R6 ;  /* 0x0000000600087202 */ /* 0x000fe20000000f00 */
[----:B------:R-:W-:Y:S02]  /*3d70*/  IMAD.MOV.U32 R5, RZ, RZ, 0x0 ;  /* 0x00000000ff057424 */ /* 0x000fe400078e00ff */
[----:B------:R-:W-:Y:S02]  /*3d80*/  IMAD.MOV.U32 R9, RZ, RZ, R7 ;  /* 0x000000ffff097224 */ /* 0x000fe400078e0007 */
[----:B------:R-:W-:Y:S05]  /*3d90*/  RET.REL.NODEC R4 `(_Z10myppkernelPKfPfii) ;  /* 0xffffffc004987950 */ /* 0x000fea0003c3ffff */
        .weak           $__internal_1_$__cuda_sm20_div_rn_f64_full
        .type           $__internal_1_$__cuda_sm20_div_rn_f64_full,@function
        .size           $__internal_1_$__cuda_sm20_div_rn_f64_full,($__internal_2_$__cuda_sm20_dsqrt_rn_f64_mediumpath_v1 - $__internal_1_$__cuda_sm20_div_rn_f64_full)
$__internal_1_$__cuda_sm20_div_rn_f64_full:
[C---:B------:R-:W-:Y:S01]  /*3da0*/  FSETP.GEU.AND P0, PT, |R11|.reuse, 1.469367938527859385e-39, PT ;  /* 0x001000000b00780b */ /* 0x040fe20003f0e200 */
[----:B------:R-:W-:Y:S01]  /*3db0*/  IMAD.MOV.U32 R14, RZ, RZ, 0x1 ;  /* 0x00000001ff0e7424 */ /* 0x000fe200078e00ff */
[----:B------:R-:W-:Y:S01]  /*3dc0*/  LOP3.LUT R8, R11, 0x800fffff, RZ, 0xc0, !PT ;  /* 0x800fffff0b087812 */ /* 0x000fe200078ec0ff */
[----:B------:R-:W-:Y:S01]  /*3dd0*/  BSSY.RECONVERGENT B0, `(.L_x_58) ;  /* 0x0000054000007945 */ /* 0x000fe20003800200 */
[C---:B------:R-:W-:Y:S02]  /*3de0*/  FSETP.GEU.AND P2, PT, |R13|.reuse, 1.469367938527859385e-39, PT ;  /* 0x001000000d00780b */ /* 0x040fe40003f4e200 */
[----:B------:R-:W-:Y:S02]  /*3df0*/  LOP3.LUT R9, R8, 0x3ff00000, RZ, 0xfc, !PT ;  /* 0x3ff0000008097812 */ /* 0x000fe400078efcff */
[----:B------:R-:W-:Y:S02]  /*3e00*/  MOV R8, R10 ;  /* 0x0000000a00087202 */ /* 0x000fe40000000f00 */
[----:B------:R-:W-:-:S02]  /*3e10*/  LOP3.LUT R3, R13, 0x7ff00000, RZ, 0xc0, !PT ;  /* 0x7ff000000d037812 */ /* 0x000fc400078ec0ff */
[----:B------:R-:W-:Y:S01]  /*3e20*/  LOP3.LUT R24, R11, 0x7ff00000, RZ, 0xc0, !PT ;  /* 0x7ff000000b187812 */ /* 0x000fe200078ec0ff */
[----:B------:R-:W-:-:S03]  /*3e30*/  @!P0 DMUL R8, R10, 8.98846567431157953865e+307 ;  /* 0x7fe000000a088828 */ /* 0x000fc60000000000 */
[----:B------:R-:W-:Y:S02]  /*3e40*/  ISETP.GE.U32.AND P1, PT, R3, R24, PT ;  /* 0x000000180300720c */ /* 0x000fe40003f26070 */
[----:B------:R-:W-:Y:S01]  /*3e50*/  @!P2 LOP3.LUT R4, R11, 0x7ff00000, RZ, 0xc0, !PT ;  /* 0x7ff000000b04a812 */ /* 0x000fe200078ec0ff */
[----:B------:R-:W0:Y:S03]  /*3e60*/  MUFU.RCP64H R15, R9 ;  /* 0x00000009000f7308 */ /* 0x000e260000001800 */
[----:B------:R-:W-:Y:S01]  /*3e70*/  @!P2 ISETP.GE.U32.AND P3, PT, R3, R4, PT ;  /* 0x000000040300a20c */ /* 0x000fe20003f66070 */
[----:B------:R-:W-:Y:S01]  /*3e80*/  IMAD.MOV.U32 R4, RZ, RZ, 0x1ca00000 ;  /* 0x1ca00000ff047424 */ /* 0x000fe200078e00ff */
[----:B------:R-:W-:-:S04]  /*3e90*/  @!P0 LOP3.LUT R24, R9, 0x7ff00000, RZ, 0xc0, !PT ;  /* 0x7ff0000009188812 */ /* 0x000fc800078ec0ff */
[----:B------:R-:W-:-:S04]  /*3ea0*/  @!P2 SEL R5, R4, 0x63400000, !P3 ;  /* 0x634000000405a807 */ /* 0x000fc80005800000 */
[----:B------:R-:W-:Y:S01]  /*3eb0*/  @!P2 LOP3.LUT R20, R5, 0x80000000, R13, 0xf8, !PT ;  /* 0x800000000514a812 */ /* 0x000fe200078ef80d */
[----:B------:R-:W-:Y:S01]  /*3ec0*/  IMAD.MOV.U32 R5, RZ, RZ, R3 ;  /* 0x000000ffff057224 */ /* 0x000fe200078e0003 */
[----:B0-----:R-:W-:Y:S02]  /*3ed0*/  DFMA R18, R14, -R8, 1 ;  /* 0x3ff000000e12742b */ /* 0x001fe40000000808 */
[----:B------:R-:W-:Y:S02]  /*3ee0*/  @!P2 LOP3.LUT R21, R20, 0x100000, RZ, 0xfc, !PT ;  /* 0x001000001415a812 */ /* 0x000fe400078efcff */
[----:B------:R-:W-:-:S04]  /*3ef0*/  @!P2 MOV R20, RZ ;  /* 0x000000ff0014a202 */ /* 0x000fc80000000f00 */
[----:B------:R-:W-:-:S08]  /*3f00*/  DFMA R18, R18, R18, R18 ;  /* 0x000000121212722b */ /* 0x000fd00000000012 */
[----:B------:R-:W-:Y:S01]  /*3f10*/  DFMA R18, R14, R18, R14 ;  /* 0x000000120e12722b */ /* 0x000fe2000000000e */
[----:B------:R-:W-:Y:S01]  /*3f20*/  SEL R15, R4, 0x63400000, !P1 ;  /* 0x63400000040f7807 */ /* 0x000fe20004800000 */
[----:B------:R-:W-:-:S03]  /*3f30*/  IMAD.MOV.U32 R14, RZ, RZ, R12 ;  /* 0x000000ffff0e7224 */ /* 0x000fc600078e000c */
[----:B------:R-:W-:-:S03]  /*3f40*/  LOP3.LUT R15, R15, 0x800fffff, R13, 0xf8, !PT ;  /* 0x800fffff0f0f7812 */ /* 0x000fc600078ef80d */
[----:B------:R-:W-:-:S03]  /*3f50*/  DFMA R16, R18, -R8, 1 ;  /* 0x3ff000001210742b */ /* 0x000fc60000000808 */
[----:B------:R-:W-:-:S05]  /*3f60*/  @!P2 DFMA R14, R14, 2, -R20 ;  /* 0x400000000e0ea82b */ /* 0x000fca0000000814 */
[----:B------:R-:W-:-:S05]  /*3f70*/  DFMA R16, R18, R16, R18 ;  /* 0x000000101210722b */ /* 0x000fca0000000012 */
[----:B------:R-:W-:-:S03]  /*3f80*/  @!P2 LOP3.LUT R5, R15, 0x7ff00000, RZ, 0xc0, !PT ;  /* 0x7ff000000f05a812 */ /* 0x000fc600078ec0ff */
[----:B------:R-:W-:Y:S02]  /*3f90*/  DMUL R18, R16, R14 ;  /* 0x0000000e10127228 */ /* 0x000fe40000000000 */
[----:B------:R-:W-:-:S05]  /*3fa0*/  VIADD R25, R5, 0xffffffff ;  /* 0xffffffff05197836 */ /* 0x000fca0000000000 */
[----:B------:R-:W-:Y:S01]  /*3fb0*/  ISETP.GT.U32.AND P0, PT, R25, 0x7feffffe, PT ;  /* 0x7feffffe1900780c */ /* 0x000fe20003f04070 */
[----:B------:R-:W-:Y:S01]  /*3fc0*/  VIADD R25, R24, 0xffffffff ;  /* 0xffffffff18197836 */ /* 0x000fe20000000000 */
[----:B------:R-:W-:-:S04]  /*3fd0*/  DFMA R20, R18, -R8, R14 ;  /* 0x800000081214722b */ /* 0x000fc8000000000e */
[----:B------:R-:W-:-:S04]  /*3fe0*/  ISETP.GT.U32.OR P0, PT, R25, 0x7feffffe, P0 ;  /* 0x7feffffe1900780c */ /* 0x000fc80000704470 */
[----:B------:R-:W-:-:S09]  /*3ff0*/  DFMA R20, R16, R20, R18 ;  /* 0x000000141014722b */ /* 0x000fd20000000012 */
[----:B------:R-:W-:Y:S05]  /*4000*/  @P0 BRA `(.L_x_59) ;  /* 0x00000000006c0947 */ /* 0x000fea0003800000 */
[----:B------:R-:W-:-:S04]  /*4010*/  LOP3.LUT R12, R11, 0x7ff00000, RZ, 0xc0, !PT ;  /* 0x7ff000000b0c7812 */ /* 0x000fc800078ec0ff */
[CC--:B------:R-:W-:Y:S02]  /*4020*/  VIADDMNMX R5, R3.reuse, -R12.reuse, 0xb9600000, !PT ;  /* 0xb960000003057446 */ /* 0x0c0fe4000780090c */
[----:B------:R-:W-:Y:S02]  /*4030*/  ISETP.GE.U32.AND P0, PT, R3, R12, PT ;  /* 0x0000000c0300720c */ /* 0x000fe40003f06070 */
[----:B------:R-:W-:Y:S02]  /*4040*/  VIMNMX R3, PT, PT, R5, 0x46a00000, PT ;  /* 0x46a0000005037848 */ /* 0x000fe40003fe0100 */
[----:B------:R-:W-:-:S04]  /*4050*/  SEL R4, R4, 0x63400000, !P0 ;  /* 0x6340000004047807 */ /* 0x000fc80004000000 */
[----:B------:R-:W-:Y:S01]  /*4060*/  IADD3 R3, PT, PT, -R4, R3, RZ ;  /* 0x0000000304037210 */ /* 0x000fe20007ffe1ff */
[----:B------:R-:W-:-:S04]  /*4070*/  IMAD.MOV.U32 R4, RZ, RZ, RZ ;  /* 0x000000ffff047224 */ /* 0x000fc800078e00ff */
[----:B------:R-:W-:-:S06]  /*4080*/  VIADD R5, R3, 0x7fe00000 ;  /* 0x7fe0000003057836 */ /* 0x000fcc0000000000 */
[----:B------:R-:W-:-:S10]  /*4090*/  DMUL R16, R20, R4 ;  /* 0x0000000414107228 */ /* 0x000fd40000000000 */
[----:B------:R-:W-:-:S13]  /*40a0*/  FSETP.GTU.AND P0, PT, |R17|, 1.469367938527859385e-39, PT ;  /* 0x001000001100780b */ /* 0x000fda0003f0c200 */
[----:B------:R-:W-:Y:S05]  /*40b0*/  @P0 BRA `(.L_x_60) ;  /* 0x0000000000940947 */ /* 0x000fea0003800000 */
[----:B------:R-:W-:-:S06]  /*40c0*/  DFMA R8, R20, -R8, R14 ;  /* 0x800000081408722b */ /* 0x000fcc000000000e */
[----:B------:R-:W-:-:S04]  /*40d0*/  MOV R8, RZ ;  /* 0x000000ff00087202 */ /* 0x000fc80000000f00 */
[C---:B------:R-:W-:Y:S02]  /*40e0*/  FSETP.NEU.AND P0, PT, R9.reuse, RZ, PT ;  /* 0x000000ff0900720b */ /* 0x040fe40003f0d000 */
[----:B------:R-:W-:-:S04]  /*40f0*/  LOP3.LUT R11, R9, 0x80000000, R11, 0x48, !PT ;  /* 0x80000000090b7812 */ /* 0x000fc800078e480b */
[----:B------:R-:W-:-:S07]  /*4100*/  LOP3.LUT R9, R11, R5, RZ, 0xfc, !PT ;  /* 0x000000050b097212 */ /* 0x000fce00078efcff */
[----:B------:R-:W-:Y:S05]  /*4110*/  @!P0 BRA `(.L_x_60) ;  /* 0x00000000007c8947 */ /* 0x000fea0003800000 */
[----:B------:R-:W-:Y:S01]  /*4120*/  IMAD.MOV R5, RZ, RZ, -R3 ;  /* 0x000000ffff057224 */ /* 0x000fe200078e0a03 */
[----:B------:R-:W-:Y:S01]  /*4130*/  DMUL.RP R8, R20, R8 ;  /* 0x0000000814087228 */ /* 0x000fe20000008000 */
[----:B------:R-:W-:Y:S01]  /*4140*/  IMAD.MOV.U32 R4, RZ, RZ, RZ ;  /* 0x000000ffff047224 */ /* 0x000fe200078e00ff */
[----:B------:R-:W-:-:S05]  /*4150*/  IADD3 R3, PT, PT, -R3, -0x43300000, RZ ;  /* 0xbcd0000003037810 */ /* 0x000fca0007ffe1ff */
[----:B------:R-:W-:-:S03]  /*4160*/  DFMA R4, R16, -R4, R20 ;  /* 0x800000041004722b */ /* 0x000fc60000000014 */
[----:B------:R-:W-:-:S07]  /*4170*/  LOP3.LUT R11, R9, R11, RZ, 0x3c, !PT ;  /* 0x0000000b090b7212 */ /* 0x000fce00078e3cff */
[----:B------:R-:W-:-:S04]  /*4180*/  FSETP.NEU.AND P0, PT, |R5|, R3, PT ;  /* 0x000000030500720b */ /* 0x000fc80003f0d200 */
[----:B------:R-:W-:Y:S02]  /*4190*/  FSEL R16, R8, R16, !P0 ;  /* 0x0000001008107208 */ /* 0x000fe40004000000 */
[----:B------:R-:W-:Y:S01]  /*41a0*/  FSEL R17, R11, R17, !P0 ;  /* 0x000000110b117208 */ /* 0x000fe20004000000 */
[----:B------:R-:W-:Y:S06]  /*41b0*/  BRA `(.L_x_60) ;  /* 0x0000000000547947 */ /* 0x000fec0003800000 */
.L_x_59:
[----:B------:R-:W-:-:S14]  /*41c0*/  DSETP.NAN.AND P0, PT, R12, R12, PT ;  /* 0x0000000c0c00722a */ /* 0x000fdc0003f08000 */
[----:B------:R-:W-:Y:S05]  /*41d0*/  @P0 BRA `(.L_x_61) ;  /* 0x0000000000440947 */ /* 0x000fea0003800000 */
[----:B------:R-:W-:-:S14]  /*41e0*/  DSETP.NAN.AND P0, PT, R10, R10, PT ;  /* 0x0000000a0a00722a */ /* 0x000fdc0003f08000 */
[----:B------:R-:W-:Y:S05]  /*41f0*/  @P0 BRA `(.L_x_62) ;  /* 0x0000000000300947 */ /* 0x000fea0003800000 */
[----:B------:R-:W-:Y:S01]  /*4200*/  ISETP.NE.AND P0, PT, R5, R24, PT ;  /* 0x000000180500720c */ /* 0x000fe20003f05270 */
[----:B------:R-:W-:Y:S01]  /*4210*/  IMAD.MOV.U32 R17, RZ, RZ, -0x80000 ;  /* 0xfff80000ff117424 */ /* 0x000fe200078e00ff */
[----:B------:R-:W-:-:S11]  /*4220*/  MOV R16, 0x0 ;  /* 0x0000000000107802 */ /* 0x000fd60000000f00 */
[----:B------:R-:W-:Y:S05]  /*4230*/  @!P0 BRA `(.L_x_60) ;  /* 0x0000000000348947 */ /* 0x000fea0003800000 */
[----:B------:R-:W-:Y:S02]  /*4240*/  ISETP.NE.AND P0, PT, R5, 0x7ff00000, PT ;  /* 0x7ff000000500780c */ /* 0x000fe40003f05270 */
[----:B------:R-:W-:Y:S02]  /*4250*/  LOP3.LUT R17, R13, 0x80000000, R11, 0x48, !PT ;  /* 0x800000000d117812 */ /* 0x000fe400078e480b */
[----:B------:R-:W-:-:S13]  /*4260*/  ISETP.EQ.OR P0, PT, R24, RZ, !P0 ;  /* 0x000000ff1800720c */ /* 0x000fda0004702670 */
[----:B------:R-:W-:Y:S01]  /*4270*/  @P0 LOP3.LUT R3, R17, 0x7ff00000, RZ, 0xfc, !PT ;  /* 0x7ff0000011030812 */ /* 0x000fe200078efcff */
[----:B------:R-:W-:Y:S01]  /*4280*/  @!P0 IMAD.MOV.U32 R16, RZ, RZ, RZ ;  /* 0x000000ffff108224 */ /* 0x000fe200078e00ff */
[----:B------:R-:W-:-:S03]  /*4290*/  @P0 MOV R16, RZ ;  /* 0x000000ff00100202 */ /* 0x000fc60000000f00 */
[----:B------:R-:W-:Y:S01]  /*42a0*/  @P0 IMAD.MOV.U32 R17, RZ, RZ, R3 ;  /* 0x000000ffff110224 */ /* 0x000fe200078e0003 */
[----:B------:R-:W-:Y:S06]  /*42b0*/  BRA `(.L_x_60) ;  /* 0x0000000000147947 */ /* 0x000fec0003800000 */
.L_x_62:
[----:B------:R-:W-:Y:S01]  /*42c0*/  LOP3.LUT R17, R11, 0x80000, RZ, 0xfc, !PT ;  /* 0x000800000b117812 */ /* 0x000fe200078efcff */
[----:B------:R-:W-:Y:S01]  /*42d0*/  IMAD.MOV.U32 R16, RZ, RZ, R10 ;  /* 0x000000ffff107224 */ /* 0x000fe200078e000a */
[----:B------:R-:W-:Y:S06]  /*42e0*/  BRA `(.L_x_60) ;  /* 0x0000000000087947 */ /* 0x000fec0003800000 */
.L_x_61:
[----:B------:R-:W-:Y:S02]  /*42f0*/  LOP3.LUT R17, R13, 0x80000, RZ, 0xfc, !PT ;  /* 0x000800000d117812 */ /* 0x000fe400078efcff */
[----:B------:R-:W-:-:S07]  /*4300*/  MOV R16, R12 ;  /* 0x0000000c00107202 */ /* 0x000fce0000000f00 */
.L_x_60:
[----:B------:R-:W-:Y:S05]  /*4310*/  BSYNC.RECONVERGENT B0 ;  /* 0x0000000000007941 */ /* 0x000fea0003800200 */
.L_x_58:
[----:B------:R-:W-:Y:S01]  /*4320*/  MOV R4, R0 ;  /* 0x0000000000047202 */ /* 0x000fe20000000f00 */
[----:B------:R-:W-:Y:S02]  /*4330*/  IMAD.MOV.U32 R5, RZ, RZ, 0x0 ;  /* 0x00000000ff057424 */ /* 0x000fe400078e00ff */
[----:B------:R-:W-:Y:S02]  /*4340*/  IMAD.MOV.U32 R8, RZ, RZ, R16 ;  /* 0x000000ffff087224 */ /* 0x000fe400078e0010 */
[----:B------:R-:W-:Y:S01]  /*4350*/  IMAD.MOV.U32 R9, RZ, RZ, R17 ;  /* 0x000000ffff097224 */ /* 0x000fe200078e0011 */
[----:B------:R-:W-:Y:S06]  /*4360*/  RET.REL.NODEC R4 `(_Z10myppkernelPKfPfii) ;  /* 0xffffffbc04247950 */ /* 0x000fec0003c3ffff */
        .weak           $__internal_2_$__cuda_sm20_dsqrt_rn_f64_mediumpath_v1
        .type           $__internal_2_$__cuda_sm20_dsqrt_rn_f64_mediumpath_v1,@function
        .size           $__internal_2_$__cuda_sm20_dsqrt_rn_f64_mediumpath_v1,(.L_x_73 - $__internal_2_$__cuda_sm20_dsqrt_rn_f64_mediumpath_v1)
$__internal_2_$__cuda_sm20_dsqrt_rn_f64_mediumpath_v1:
[----:B------:R-:W-:Y:S01]  /*4370*/  ISETP.GE.U32.AND P0, PT, R8, -0x3400000, PT ;  /* 0xfcc000000800780c */ /* 0x000fe20003f06070 */
[----:B------:R-:W-:Y:S01]  /*4380*/  BSSY.RECONVERGENT B1, `(.L_x_63) ;  /* 0x0000026000017945 */ /* 0x000fe20003800200 */
[----:B------:R-:W-:Y:S01]  /*4390*/  IMAD.MOV.U32 R10, RZ, RZ, R12 ;  /* 0x000000ffff0a7224 */ /* 0x000fe200078e000c */
[----:B------:R-:W-:Y:S01]  /*43a0*/  MOV R4, R16 ;  /* 0x0000001000047202 */ /* 0x000fe20000000f00 */
[----:B------:R-:W-:-:S09]  /*43b0*/  IMAD.MOV.U32 R5, RZ, RZ, R17 ;  /* 0x000000ffff057224 */ /* 0x000fd200078e0011 */
[----:B------:R-:W-:Y:S05]  /*43c0*/  @!P0 BRA `(.L_x_64) ;  /* 0x0000000000208947 */ /* 0x000fea0003800000 */
[----:B------:R-:W-:-:S10]  /*43d0*/  DFMA.RM R4, R4, R10, R14 ;  /* 0x0000000a0404722b */ /* 0x000fd4000000400e */
[----:B------:R-:W-:-:S05]  /*43e0*/  IADD3 R8, P0, PT, R4, 0x1, RZ ;  /* 0x0000000104087810 */ /* 0x000fca0007f1e0ff */
[----:B------:R-:W-:-:S06]  /*43f0*/  IMAD.X R9, RZ, RZ, R5, P0 ;  /* 0x000000ffff097224 */ /* 0x000fcc00000e0605 */
[----:B------:R-:W-:-:S08]  /*4400*/  DFMA.RP R6, -R4, R8, R6 ;  /* 0x000000080406722b */ /* 0x000fd00000008106 */
[----:B------:R-:W-:-:S06]  /*4410*/  DSETP.GT.AND P0, PT, R6, RZ, PT ;  /* 0x000000ff0600722a */ /* 0x000fcc0003f04000 */
[----:B------:R-:W-:Y:S02]  /*4420*/  FSEL R4, R8, R4, P0 ;  /* 0x0000000408047208 */ /* 0x000fe40000000000 */
[----:B------:R-:W-:Y:S01]  /*4430*/  FSEL R5, R9, R5, P0 ;  /* 0x0000000509057208 */ /* 0x000fe20000000000 */
[----:B------:R-:W-:Y:S06]  /*4440*/  BRA `(.L_x_65) ;  /* 0x0000000000647947 */ /* 0x000fec0003800000 */
.L_x_64:
[----:B------:R-:W-:-:S14]  /*4450*/  DSETP.NE.AND P0, PT, R6, RZ, PT ;  /* 0x000000ff0600722a */ /* 0x000fdc0003f05000 */
[----:B------:R-:W-:Y:S05]  /*4460*/  @!P0 BRA `(.L_x_66) ;  /* 0x0000000000588947 */ /* 0x000fea0003800000 */
[----:B------:R-:W-:-:S13]  /*4470*/  ISETP.GE.AND P0, PT, R7, RZ, PT ;  /* 0x000000ff0700720c */ /* 0x000fda0003f06270 */
[----:B------:R-:W-:Y:S01]  /*4480*/  @!P0 MOV R4, 0x0 ;  /* 0x0000000000048802 */ /* 0x000fe20000000f00 */
[----:B------:R-:W-:Y:S01]  /*4490*/  @!P0 IMAD.MOV.U32 R5, RZ, RZ, -0x80000 ;  /* 0xfff80000ff058424 */ /* 0x000fe200078e00ff */
[----:B------:R-:W-:Y:S06]  /*44a0*/  @!P0 BRA `(.L_x_65) ;  /* 0x00000000004c8947 */ /* 0x000fec0003800000 */
[----:B------:R-:W-:-:S13]  /*44b0*/  ISETP.GT.AND P0, PT, R7, 0x7fefffff, PT ;  /* 0x7fefffff0700780c */ /* 0x000fda0003f04270 */
[----:B------:R-:W-:Y:S05]  /*44c0*/  @P0 BRA `(.L_x_66) ;  /* 0x0000000000400947 */ /* 0x000fea0003800000 */
[----:B------:R-:W-:Y:S01]  /*44d0*/  DMUL R4, R6, 8.11296384146066816958e+31 ;  /* 0x4690000006047828 */ /* 0x000fe20000000000 */
[----:B------:R-:W-:Y:S01]  /*44e0*/  MOV R10, 0x0 ;  /* 0x00000000000a7802 */ /* 0x000fe20000000f00 */
[----:B------:R-:W-:Y:S02]  /*44f0*/  IMAD.MOV.U32 R6, RZ, RZ, RZ ;  /* 0x000000ffff067224 */ /* 0x000fe400078e00ff */
[----:B------:R-:W-:Y:S02]  /*4500*/  IMAD.MOV.U32 R11, RZ, RZ, 0x3fd80000 ;  /* 0x3fd80000ff0b7424 */ /* 0x000fe400078e00ff */
[----:B------:R-:W0:Y:S02]  /*4510*/  MUFU.RSQ64H R7, R5 ;  /* 0x0000000500077308 */ /* 0x000e240000001c00 */
[----:B0-----:R-:W-:-:S08]  /*4520*/  DMUL R8, R6, R6 ;  /* 0x0000000606087228 */ /* 0x001fd00000000000 */
[----:B------:R-:W-:-:S08]  /*4530*/  DFMA R8, R4, -R8, 1 ;  /* 0x3ff000000408742b */ /* 0x000fd00000000808 */
[----:B------:R-:W-:Y:S02]  /*4540*/  DFMA R10, R8, R10, 0.5 ;  /* 0x3fe00000080a742b */ /* 0x000fe4000000000a */
[----:B------:R-:W-:-:S08]  /*4550*/  DMUL R8, R6, R8 ;  /* 0x0000000806087228 */ /* 0x000fd00000000000 */
[----:B------:R-:W-:-:S08]  /*4560*/  DFMA R8, R10, R8, R6 ;  /* 0x000000080a08722b */ /* 0x000fd00000000006 */
[----:B------:R-:W-:Y:S02]  /*4570*/  DMUL R6, R4, R8 ;  /* 0x0000000804067228 */ /* 0x000fe40000000000 */
[----:B------:R-:W-:-:S06]  /*4580*/  VIADD R9, R9, 0xfff00000 ;  /* 0xfff0000009097836 */ /* 0x000fcc0000000000 */
[----:B------:R-:W-:-:S08]  /*4590*/  DFMA R10, R6, -R6, R4 ;  /* 0x80000006060a722b */ /* 0x000fd00000000004 */
[----:B------:R-:W-:-:S10]  /*45a0*/  DFMA R4, R8, R10, R6 ;  /* 0x0000000a0804722b */ /* 0x000fd40000000006 */
[----:B------:R-:W-:Y:S01]  /*45b0*/  IADD3 R5, PT, PT, R5, -0x3500000, RZ ;  /* 0xfcb0000005057810 */ /* 0x000fe20007ffe0ff */
[----:B------:R-:W-:Y:S06]  /*45c0*/  BRA `(.L_x_65) ;  /* 0x0000000000047947 */ /* 0x000fec0003800000 */
.L_x_66:
[----:B------:R-:W-:-:S11]  /*45d0*/  DADD R4, R6, R6 ;  /* 0x0000000006047229 */ /* 0x000fd60000000006 */
.L_x_65:
[----:B------:R-:W-:Y:S05]  /*45e0*/  BSYNC.RECONVERGENT B1 ;  /* 0x0000000000017941 */ /* 0x000fea0003800200 */
.L_x_63:
[----:B------:R-:W-:Y:S01]  /*45f0*/  IMAD.MOV.U32 R6, RZ, RZ, R4 ;  /* 0x000000ffff067224 */ /* 0x000fe200078e0004 */
[----:B------:R-:W-:Y:S01]  /*4600*/  MOV R4, R0 ;  /* 0x0000000000047202 */ /* 0x000fe20000000f00 */
[----:B------:R-:W-:Y:S02]  /*4610*/  IMAD.MOV.U32 R7, RZ, RZ, R5 ;  /* 0x000000ffff077224 */ /* 0x000fe400078e0005 */
[----:B------:R-:W-:-:S04]  /*4620*/  IMAD.MOV.U32 R5, RZ, RZ, 0x0 ;  /* 0x00000000ff057424 */ /* 0x000fc800078e00ff */
[----:B------:R-:W-:Y:S05]  /*4630*/  RET.REL.NODEC R4 `(_Z10myppkernelPKfPfii) ;  /* 0xffffffb804707950 */ /* 0x000fea0003c3ffff */
.L_x_67:
[----:B------:R-:W-:-:S00]  /*4640*/  BRA `(.L_x_67) ;  /* 0xfffffffc00fc7947 */ /* 0x000fc0000383ffff */
[----:B------:R-:W-:-:S00]  /*4650*/  NOP ;  /* 0x0000000000007918 */ /* 0x000fc00000000000 */
        /* <DEDUP_REMOVED lines=10> */
.L_x_73:


//--------------------- .text._Z8mykernelPfPKfii  --------------------------
	.section	.text._Z8mykernelPfPKfii,"ax",@progbits
	.align	128
        .global         _Z8mykernelPfPKfii
        .type           _Z8mykernelPfPKfii,@function
        .size           _Z8mykernelPfPKfii,(.L_x_75 - _Z8mykernelPfPKfii)
        .other          _Z8mykernelPfPKfii,@"STO_CUDA_ENTRY STV_DEFAULT"
_Z8mykernelPfPKfii:
.text._Z8mykernelPfPKfii:
[----:B------:R-:W-:Y:S08]  /*0000*/  LDC R1, c[0x0][0x37c] ;  /* 0x0000df00ff017b82 */ /* 0x000ff00000000800 */
[----:B------:R-:W0:Y:S01]  /*0010*/  LDC R17, c[0x0][0x390] ;  /* 0x0000e400ff117b82 */ /* 0x000e220000000800 */
[----:B------:R-:W1:Y:S01]  /*0020*/  S2R R3, SR_TID.X ;  /* 0x0000000000037919 */ /* 0x000e620000002100 */
[----:B------:R-:W2:Y:S01]  /*0030*/  LDCU.64 UR4, c[0x0][0x358] ;  /* 0x00006b00ff0477ac */ /* 0x000ea20008000a00 */
[----:B------:R-:W-:Y:S01]  /*0040*/  HFMA2 R57, -RZ, RZ, 0, 0 ;  /* 0x00000000ff397431 */ /* 0x000fe200000001ff */
[----:B------:R-:W-:Y:S01]  /*0050*/  CS2R R32, SRZ ;  /* 0x0000000000207805 */ /* 0x000fe2000001ff00 */
[----:B------:R-:W3:Y:S01]  /*0060*/  S2R R5, SR_TID.Y ;  /* 0x0000000000057919 */ /* 0x000ee20000002200 */
[----:B------:R-:W-:Y:S01]  /*0070*/  HFMA2 R65, -RZ, RZ, 0, 0 ;  /* 0x00000000ff417431 */ /* 0x000fe200000001ff */
[----:B------:R-:W-:Y:S01]  /*0080*/  CS2R R34, SRZ ;  /* 0x0000000000227805 */ /* 0x000fe2000001ff00 */
[----:B------:R-:W-:Y:S01]  /*0090*/  HFMA2 R75, -RZ, RZ, 0, 0 ;  /* 0x00000000ff4b7431 */ /* 0x000fe200000001ff */
[----:B------:R-:W4:Y:S01]  /*00a0*/  S2R R14, SR_CTAID.X ;  /* 0x00000000000e7919 */ /* 0x000f220000002500 */
[----:B------:R-:W-:Y:S01]  /*00b0*/  HFMA2 R93, -RZ, RZ, 0, 0 ;  /* 0x00000000ff5d7431 */ /* 0x000fe200000001ff */
[----:B------:R-:W-:Y:S01]  /*00c0*/  CS2R R36, SRZ ;  /* 0x0000000000247805 */ /* 0x000fe2000001ff00 */
[----:B------:R-:W-:Y:S01]  /*00d0*/  HFMA2 R107, -RZ, RZ, 0, 0 ;  /* 0x00000000ff6b7431 */ /* 0x000fe200000001ff */
[----:B------:R-:W0:Y:S01]  /*00e0*/  S2R R16, SR_CTAID.Y ;  /* 0x0000000000107919 */ /* 0x000e220000002600 */
[----:B------:R-:W-:Y:S01]  /*00f0*/  HFMA2 R115, -RZ, RZ, 0, 0 ;  /* 0x00000000ff737431 */ /* 0x000fe200000001ff */
[----:B------:R-:W-:Y:S01]  /*0100*/  CS2R R38, SRZ ;  /* 0x0000000000267805 */ /* 0x000fe2000001ff00 */
[----:B------:R-:W-:Y:S01]  /*0110*/  HFMA2 R123, -RZ, RZ, 0, 0 ;  /* 0x00000000ff7b7431 */ /* 0x000fe200000001ff */
[----:B------:R-:W-:-:S02]  /*0120*/  CS2R R40, SRZ ;  /* 0x0000000000287805 */ /* 0x000fc4000001ff00 */
[----:B------:R-:W-:Y:S02]  /*0130*/  CS2R R42, SRZ ;  /* 0x00000000002a7805 */ /* 0x000fe4000001ff00 */
[----:B------:R-:W-:Y:S02]  /*0140*/  CS2R R44, SRZ ;  /* 0x00000000002c7805 */ /* 0x000fe4000001ff00 */
[----:B------:R-:W-:Y:S02]  /*0150*/  CS2R R46, SRZ ;  /* 0x00000000002e7805 */ /* 0x000fe4000001ff00 */
[----:B------:R-:W-:Y:S02]  /*0160*/  CS2R R48, SRZ ;  /* 0x0000000000307805 */ /* 0x000fe4000001ff00 */
[----:B------:R-:W-:Y:S01]  /*0170*/  CS2R R50, SRZ ;  /* 0x0000000000327805 */ /* 0x000fe2000001ff00 */
[----:B------:R-:W-:Y:S01]  /*0180*/  IMAD.MOV.U32 R53, RZ, RZ, RZ ;  /* 0x000000ffff357224 */ /* 0x000fe200078e00ff */
[----:B0-----:R-:W-:Y:S01]  /*0190*/  ISETP.GE.AND P0, PT, R17, 0x1, PT ;  /* 0x000000011100780c */ /* 0x001fe20003f06270 */
[----:B------:R-:W-:Y:S01]  /*01a0*/  IMAD.MOV.U32 R55, RZ, RZ, RZ ;  /* 0x000000ffff377224 */ /* 0x000fe200078e00ff */
[----:B------:R-:W-:Y:S01]  /*01b0*/  MOV R61, RZ ;  /* 0x000000ff003d7202 */ /* 0x000fe20000000f00 */
[----:B------:R-:W-:Y:S01]  /*01c0*/  IMAD.MOV.U32 R59, RZ, RZ, RZ ;  /* 0x000000ffff3b7224 */ /* 0x000fe200078e00ff */
[----:B------:R-:W-:Y:S01]  /*01d0*/  CS2R R66, SRZ ;  /* 0x0000000000427805 */ /* 0x000fe2000001ff00 */
[----:B------:R-:W-:Y:S01]  /*01e0*/  IMAD.MOV.U32 R63, RZ, RZ, RZ ;  /* 0x000000ffff3f7224 */ /* 0x000fe200078e00ff */
[----:B------:R-:W-:Y:S01]  /*01f0*/  MOV R71, RZ ;  /* 0x000000ff00477202 */ /* 0x000fe20000000f00 */
[----:B------:R-:W-:Y:S01]  /*0200*/  IMAD.MOV.U32 R69, RZ, RZ, RZ ;  /* 0x000000ffff457224 */ /* 0x000fe200078e00ff */
[----:B------:R-:W-:Y:S01]  /*0210*/  MOV R79, RZ ;  /* 0x000000ff004f7202 */ /* 0x000fe20000000f00 */
[----:B------:R-:W-:Y:S01]  /*0220*/  IMAD.MOV.U32 R73, RZ, RZ, RZ ;  /* 0x000000ffff497224 */ /* 0x000fe200078e00ff */
[----:B------:R-:W-:Y:S01]  /*0230*/  CS2R R18, SRZ ;  /* 0x0000000000127805 */ /* 0x000fe2000001ff00 */
[----:B------:R-:W-:Y:S01]  /*0240*/  IMAD.MOV.U32 R77, RZ, RZ, RZ ;  /* 0x000000ffff4d7224 */ /* 0x000fe200078e00ff */
[----:B------:R-:W-:-:S02]  /*0250*/  CS2R R20, SRZ ;  /* 0x0000000000147805 */ /* 0x000fc4000001ff00 */
[----:B------:R-:W-:Y:S02]  /*0260*/  CS2R R22, SRZ ;  /* 0x0000000000167805 */ /* 0x000fe4000001ff00 */
[----:B------:R-:W-:Y:S02]  /*0270*/  CS2R R24, SRZ ;  /* 0x0000000000187805 */ /* 0x000fe4000001ff00 */
[----:B------:R-:W-:Y:S02]  /*0280*/  CS2R R26, SRZ ;  /* 0x00000000001a7805 */ /* 0x000fe4000001ff00 */
[----:B------:R-:W-:Y:S02]  /*0290*/  CS2R R28, SRZ ;  /* 0x00000000001c7805 */ /* 0x000fe4000001ff00 */
[----:B------:R-:W-:Y:S01]  /*02a0*/  CS2R R30, SRZ ;  /* 0x00000000001e7805 */ /* 0x000fe2000001ff00 */
[----:B------:R-:W-:Y:S01]  /*02b0*/  IMAD.MOV.U32 R81, RZ, RZ, RZ ;  /* 0x000000ffff517224 */ /* 0x000fe200078e00ff */
[----:B------:R-:W-:Y:S01]  /*02c0*/  MOV R103, RZ ;  /* 0x000000ff00677202 */ /* 0x000fe20000000f00 */
[----:B------:R-:W-:Y:S01]  /*02d0*/  IMAD.MOV.U32 R95, RZ, RZ, RZ ;  /* 0x000000ffff5f7224 */ /* 0x000fe200078e00ff */
[----:B------:R-:W-:Y:S01]  /*02e0*/  MOV R111, RZ ;  /* 0x000000ff006f7202 */ /* 0x000fe20000000f00 */
[----:B------:R-:W-:Y:S01]  /*02f0*/  IMAD.MOV.U32 R105, RZ, RZ, RZ ;  /* 0x000000ffff697224 */ /* 0x000fe200078e00ff */
[----:B------:R-:W-:Y:S01]  /*0300*/  MOV R119, RZ ;  /* 0x000000ff00777202 */ /* 0x000fe20000000f00 */
[----:B------:R-:W-:-:S02]  /*0310*/  IMAD.MOV.U32 R109, RZ, RZ, RZ ;  /* 0x000000ffff6d7224 */ /* 0x000fc400078e00ff */
[----:B------:R-:W-:Y:S02]  /*0320*/  IMAD.MOV.U32 R113, RZ, RZ, RZ ;  /* 0x000000ffff717224 */ /* 0x000fe400078e00ff */
[----:B------:R-:W-:Y:S02]  /*0330*/  IMAD.MOV.U32 R117, RZ, RZ, RZ ;  /* 0x000000ffff757224 */ /* 0x000fe400078e00ff */
[----:B------:R-:W-:Y:S02]  /*0340*/  IMAD.MOV.U32 R121, RZ, RZ, RZ ;  /* 0x000000ffff797224 */ /* 0x000fe400078e00ff */
[----:B------:R-:W-:Y:S01]  /*0350*/  IMAD.MOV.U32 R125, RZ, RZ, RZ ;  /* 0x000000ffff7d7224 */ /* 0x000fe200078e00ff */
[----:B-1234-:R-:W-:Y:S06]  /*0360*/  @!P0 BRA `(.L_x_68) ;  /* 0x0000001000d48947 */ /* 0x01efec0003800000 */
[----:B------:R-:W0:Y:S01]  /*0370*/  LDCU UR6, c[0x0][0x394] ;  /* 0x00007280ff0677ac */ /* 0x000e220008000800 */
[----:B------:R-:W1:Y:S01]  /*0380*/  LDC.64 R18, c[0x0][0x388] ;  /* 0x0000e200ff127b82 */ /* 0x000e620000000a00 */
[----:B------:R-:W-:Y:S01]  /*0390*/  LEA R52, R14, R3, 0x9 ;  /* 0x000000030e347211 */ /* 0x000fe200078e48ff */
[----:B------:R-:W-:-:S03]  /*03a0*/  IMAD R54, R16, 0x200, R5 ;  /* 0x0000020010367824 */ /* 0x000fc600078e0205 */
[C---:B------:R-:W-:Y:S01]  /*03b0*/  IADD3 R21, PT, PT, R52.reuse, 0x20, RZ ;  /* 0x0000002034157810 */ /* 0x040fe20007ffe0ff */
[----:B------:R-:W-:Y:S01]  /*03c0*/  VIADD R20, R52, 0x10 ;  /* 0x0000001034147836 */ /* 0x000fe20000000000 */
[----:B------:R-:W-:Y:S01]  /*03d0*/  IADD3 R24, PT, PT, R54, 0x8, RZ ;  /* 0x0000000836187810 */ /* 0x000fe20007ffe0ff */
[----:B------:R-:W-:-:S03]  /*03e0*/  IMAD R72, R52, R17, RZ ;  /* 0x0000001134487224 */ /* 0x000fc600078e02ff */
[----:B0-----:R-:W-:Y:S01]  /*03f0*/  ISETP.GE.AND P0, PT, R20, UR6, PT ;  /* 0x0000000614007c0c */ /* 0x001fe2000bf06270 */
[C-C-:B------:R-:W-:Y:S01]  /*0400*/  IMAD R104, R17.reuse, 0x8, R72.reuse ;  /* 0x0000000811687824 */ /* 0x140fe200078e0248 */
[----:B------:R-:W-:Y:S01]  /*0410*/  IADD3 R20, PT, PT, R52, 0x8, RZ ;  /* 0x0000000834147810 */ /* 0x000fe20007ffe0ff */
[----:B------:R-:W-:Y:S01]  /*0420*/  IMAD R106, R54, R17, RZ ;  /* 0x00000011366a7224 */ /* 0x000fe200078e02ff */
[----:B------:R-:W-:Y:S01]  /*0430*/  ISETP.GE.AND P5, PT, R24, UR6, PT ;  /* 0x0000000618007c0c */ /* 0x000fe2000bfa6270 */
[C---:B------:R-:W-:Y:S01]  /*0440*/  IMAD R92, R17.reuse, 0x20, R72 ;  /* 0x00000020115c7824 */ /* 0x040fe200078e0248 */
[----:B------:R-:W-:Y:S01]  /*0450*/  ISETP.GE.AND P1, PT, R20, UR6, PT ;  /* 0x0000000614007c0c */ /* 0x000fe2000bf26270 */
[----:B-1----:R-:W-:Y:S01]  /*0460*/  IMAD.WIDE R24, R104, 0x4, R18 ;  /* 0x0000000468187825 */ /* 0x002fe200078e0212 */
[----:B------:R-:W-:Y:S02]  /*0470*/  IADD3 R27, PT, PT, R54, 0x20, RZ ;  /* 0x00000020361b7810 */ /* 0x000fe40007ffe0ff */
[----:B------:R-:W-:-:S02]  /*0480*/  LEA R102, R17, R72, 0x4 ;  /* 0x0000004811667211 */ /* 0x000fc400078e20ff */
[----:B------:R-:W-:Y:S01]  /*0490*/  ISETP.GE.AND P3, PT, R21, UR6, PT ;  /* 0x0000000615007c0c */ /* 0x000fe2000bf66270 */
[----:B------:R-:W-:Y:S01]  /*04a0*/  VIADD R21, R52, 0x30 ;  /* 0x0000003034157836 */ /* 0x000fe20000000000 */
[----:B------:R-:W-:Y:S01]  /*04b0*/  IADD3 R56, PT, PT, R54, 0x10, RZ ;  /* 0x0000001036387810 */ /* 0x000fe20007ffe0ff */
[----:B------:R-:W-:-:S04]  /*04c0*/  IMAD.WIDE R22, R102, 0x4, R18 ;  /* 0x0000000466167825 */ /* 0x000fc800078e0212 */
[----:B------:R-:W2:Y:S01]  /*04d0*/  @!P1 LDG.E R4, desc[UR4][R24.64] ;  /* 0x0000000418049981 */ /* 0x000ea2000c1e1900 */
[----:B------:R-:W-:Y:S02]  /*04e0*/  ISETP.GE.AND P1, PT, R27, UR6, PT ;  /* 0x000000061b007c0c */ /* 0x000fe4000bf26270 */
[----:B------:R-:W-:Y:S01]  /*04f0*/  ISETP.GE.AND P4, PT, R56, UR6, PT ;  /* 0x0000000638007c0c */ /* 0x000fe2000bf86270 */
[----:B------:R-:W3:Y:S01]  /*0500*/  @!P0 LDG.E R2, desc[UR4][R22.64] ;  /* 0x0000000416028981 */ /* 0x000ee2000c1e1900 */
[----:B------:R-:W-:Y:S01]  /*0510*/  ISETP.GE.AND P6, PT, R54, UR6, PT ;  /* 0x0000000636007c0c */ /* 0x000fe2000bfc6270 */
[----:B------:R-:W-:Y:S01]  /*0520*/  IMAD R76, R17, 0x20, R106 ;  /* 0x00000020114c7824 */ /* 0x000fe200078e026a */
[----:B------:R-:W-:Y:S02]  /*0530*/  ISETP.GE.AND P0, PT, R52, UR6, PT ;  /* 0x0000000634007c0c */ /* 0x000fe4000bf06270 */
[----:B------:R-:W-:Y:S01]  /*0540*/  ISETP.GE.AND P2, PT, R21, UR6, PT ;  /* 0x0000000615007c0c */ /* 0x000fe2000bf46270 */
[----:B------:R-:W-:-:S04]  /*0550*/  IMAD.WIDE R20, R92, 0x4, R18 ;  /* 0x000000045c147825 */ /* 0x000fc800078e0212 */
[----:B------:R-:W-:Y:S01]  /*0560*/  @!P1 IMAD.WIDE.U32 R30, R76, 0x4, R18 ;  /* 0x000000044c1e9825 */ /* 0x000fe200078e0012 */
[----:B------:R0:W4:Y:S03]  /*0570*/  @!P3 LDG.E R3, desc[UR4][R20.64] ;  /* 0x000000041403b981 */ /* 0x000126000c1e1900 */
[----:B------:R-:W-:Y:S02]  /*0580*/  VIADD R26, R52, 0x28 ;  /* 0x00000028341a7836 */ /* 0x000fe40000000000 */
[----:B------:R-:W-:Y:S01]  /*0590*/  VIADD R32, R54, 0x28 ;  /* 0x0000002836207836 */ /* 0x000fe20000000000 */
[C---:B------:R-:W-:Y:S01]  /*05a0*/  LEA R78, R17.reuse, R92, 0x4 ;  /* 0x0000005c114e7211 */ /* 0x040fe200078e20ff */
[----:B------:R-:W-:Y:S01]  /*05b0*/  IMAD R110, R17, 0x10, R106 ;  /* 0x00000010116e7824 */ /* 0x000fe200078e026a */
[----:B------:R-:W2:Y:S01]  /*05c0*/  @!P1 LDG.E R9, desc[UR4][R30.64] ;  /* 0x000000041e099981 */ /* 0x000ea2000c1e1900 */
[----:B0-----:R-:W-:Y:S01]  /*05d0*/  IMAD.WIDE R20, R72, 0x4, R18 ;  /* 0x0000000448147825 */ /* 0x001fe200078e0212 */
[----:B------:R-:W-:-:S02]  /*05e0*/  ISETP.GE.AND P3, PT, R26, UR6, PT ;  /* 0x000000061a007c0c */ /* 0x000fc4000bf66270 */
[----:B------:R-:W-:Y:S01]  /*05f0*/  ISETP.GE.AND P1, PT, R32, UR6, PT ;  /* 0x0000000620007c0c */ /* 0x000fe2000bf26270 */
[--C-:B------:R-:W-:Y:S01]  /*0600*/  @!P4 IMAD.WIDE.U32 R28, R110, 0x4, R18.reuse ;  /* 0x000000046e1cc825 */ /* 0x100fe200078e0012 */
[----:B------:R0:W5:Y:S01]  /*0610*/  @!P0 LDG.E R0, desc[UR4][R20.64] ;  /* 0x0000000414008981 */ /* 0x000162000c1e1900 */
[C---:B------:R-:W-:Y:S02]  /*0620*/  LEA R80, R17.reuse, R92, 0x3 ;  /* 0x0000005c11507211 */ /* 0x040fe400078e18ff */
[----:B------:R-:W-:Y:S01]  /*0630*/  @!P6 IMAD.WIDE.U32 R22, R106, 0x4, R18 ;  /* 0x000000046a16e825 */ /* 0x000fe200078e0012 */
[----:B------:R1:W5:Y:S01]  /*0640*/  @!P4 LDG.E R7, desc[UR4][R28.64] ;  /* 0x000000041c07c981 */ /* 0x000362000c1e1900 */
[----:B------:R-:W-:-:S03]  /*0650*/  LEA R85, R17, R76, 0x3 ;  /* 0x0000004c11557211 */ /* 0x000fc600078e18ff */
[----:B------:R1:W5:Y:S01]  /*0660*/  @!P6 LDG.E R58, desc[UR4][R22.64] ;  /* 0x00000004163ae981 */ /* 0x000362000c1e1900 */
[----:B0-----:R-:W-:Y:S01]  /*0670*/  IMAD.WIDE R20, R78, 0x4, R18 ;  /* 0x000000044e147825 */ /* 0x001fe200078e0212 */
[----:B------:R-:W-:-:S03]  /*0680*/  IADD3 R60, PT, PT, R54, 0x18, RZ ;  /* 0x00000018363c7810 */ /* 0x000fc60007ffe0ff */
[----:B-1----:R-:W-:Y:S01]  /*0690*/  VIADD R28, R54, 0x30 ;  /* 0x00000030361c7836 */ /* 0x002fe20000000000 */
[----:B------:R0:W5:Y:S01]  /*06a0*/  @!P2 LDG.E R6, desc[UR4][R20.64] ;  /* 0x000000041406a981 */ /* 0x000162000c1e1900 */
[----:B------:R-:W-:-:S03]  /*06b0*/  IMAD.WIDE R22, R80, 0x4, R18 ;  /* 0x0000000450167825 */ /* 0x000fc600078e0212 */
[----:B------:R-:W-:Y:S02]  /*06c0*/  ISETP.GE.AND P2, PT, R28, UR6, PT ;  /* 0x000000061c007c0c */ /* 0x000fe4000bf46270 */
[----:B------:R-:W-:Y:S01]  /*06d0*/  ISETP.GE.AND P4, PT, R60, UR6, PT ;  /* 0x000000063c007c0c */ /* 0x000fe2000bf86270 */
[----:B0-----:R-:W-:Y:S01]  /*06e0*/  VIADD R21, R54, 0x38 ;  /* 0x0000003836157836 */ /* 0x001fe20000000000 */
[----:B------:R0:W5:Y:S01]  /*06f0*/  @!P3 LDG.E R10, desc[UR4][R22.64] ;  /* 0x00000004160ab981 */ /* 0x000162000c1e1900 */
[----:B------:R-:W-:Y:S01]  /*0700*/  @!P1 IMAD.WIDE.U32 R28, R85, 0x4, R18 ;  /* 0x00000004551c9825 */ /* 0x000fe200078e0012 */
[----:B------:R-:W-:Y:S02]  /*0710*/  LEA R108, R17, R106, 0x3 ;  /* 0x0000006a116c7211 */ /* 0x000fe400078e18ff */
[----:B------:R-:W-:Y:S01]  /*0720*/  ISETP.GE.AND P3, PT, R21, UR6, PT ;  /* 0x0000000615007c0c */ /* 0x000fe2000bf66270 */
[C---:B------:R-:W-:Y:S01]  /*0730*/  VIADD R26, R52.reuse, 0x18 ;  /* 0x00000018341a7836 */ /* 0x040fe20000000000 */
[----:B------:R-:W-:Y:S01]  /*0740*/  IADD3 R20, PT, PT, R52, 0x38, RZ ;  /* 0x0000003834147810 */ /* 0x000fe20007ffe0ff */
[----:B------:R-:W5:Y:S01]  /*0750*/  @!P1 LDG.E R13, desc[UR4][R28.64] ;  /* 0x000000041c0d9981 */ /* 0x000f62000c1e1900 */
[----:B------:R-:W-:-:S02]  /*0760*/  IMAD R64, R17, 0x10, R76 ;  /* 0x0000001011407824 */ /* 0x000fc400078e024c */
[----:B------:R-:W-:Y:S01]  /*0770*/  ISETP.GE.AND P6, PT, R26, UR6, PT ;  /* 0x000000061a007c0c */ /* 0x000fe2000bfc6270 */
[----:B------:R-:W-:Y:S01]  /*0780*/  @!P5 IMAD.WIDE.U32 R26, R108, 0x4, R18 ;  /* 0x000000046c1ad825 */ /* 0x000fe200078e0012 */
[----:B------:R-:W-:Y:S02]  /*0790*/  ISETP.GE.AND P1, PT, R20, UR6, PT ;  /* 0x0000000614007c0c */ /* 0x000fe4000bf26270 */
[C---:B------:R-:W-:Y:S01]  /*07a0*/  LEA R74, R17.reuse, R110, 0x3 ;  /* 0x0000006e114a7211 */ /* 0x040fe200078e18ff */
[C---:B------:R-:W-:Y:S01]  /*07b0*/  IMAD R94, R17.reuse, 0x8, R102 ;  /* 0x00000008115e7824 */ /* 0x040fe200078e0266 */
[C---:B------:R-:W-:Y:S01]  /*07c0*/  LEA R83, R17.reuse, R78, 0x3 ;  /* 0x0000004e11537211 */ /* 0x040fe200078e18ff */
[----:B------:R-:W-:Y:S01]  /*07d0*/  IMAD R87, R17, 0x8, R64 ;  /* 0x0000000811577824 */ /* 0x000fe200078e0240 */
[----:B------:R1:W5:Y:S01]  /*07e0*/  @!P5 LDG.E R5, desc[UR4][R26.64] ;  /* 0x000000041a05d981 */ /* 0x000362000c1e1900 */
[----:B------:R-:W-:-:S04]  /*07f0*/  IMAD.WIDE R24, R94, 0x4, R18 ;  /* 0x000000045e187825 */ /* 0x000fc800078e0212 */
[--C-:B0-----:R-:W-:Y:S01]  /*0800*/  @!P2 IMAD.WIDE.U32 R22, R64, 0x4, R18.reuse ;  /* 0x000000044016a825 */ /* 0x101fe200078e0012 */
[----:B------:R4:W5:Y:S03]  /*0810*/  @!P6 LDG.E R8, desc[UR4][R24.64] ;  /* 0x000000041808e981 */ /* 0x000966000c1e1900 */
[--C-:B------:R-:W-:Y:S01]  /*0820*/  IMAD.WIDE R20, R83, 0x4, R18.reuse ;  /* 0x0000000453147825 */ /* 0x100fe200078e0212 */
[----:B------:R0:W5:Y:S03]  /*0830*/  @!P2 LDG.E R15, desc[UR4][R22.64] ;  /* 0x00000004160fa981 */ /* 0x000166000c1e1900 */
[--C-:B-1----:R-:W-:Y:S01]  /*0840*/  @!P4 IMAD.WIDE.U32 R26, R74, 0x4, R18.reuse ;  /* 0x000000044a1ac825 */ /* 0x102fe200078e0012 */
[----:B------:R-:W5:Y:S03]  /*0850*/  @!P1 LDG.E R12, desc[UR4][R20.64] ;  /* 0x00000004140c9981 */ /* 0x000f66000c1e1900 */
[----:B------:R-:W-:Y:S01]  /*0860*/  @!P3 IMAD.WIDE.U32 R18, R87, 0x4, R18 ;  /* 0x000000045712b825 */ /* 0x000fe200078e0012 */
[----:B------:R-:W5:Y:S04]  /*0870*/  @!P4 LDG.E R11, desc[UR4][R26.64] ;  /* 0x000000041a0bc981 */ /* 0x000f68000c1e1900 */
[----:B------:R1:W5:Y:S01]  /*0880*/  @!P3 LDG.E R62, desc[UR4][R18.64] ;  /* 0x00000004123eb981 */ /* 0x000362000c1e1900 */
[----:B------:R-:W-:-:S04]  /*0890*/  IADD3 R112, PT, PT, -R17, 0x1, RZ ;  /* 0x0000000111707810 */ /* 0x000fc80007ffe1ff */
[----:B------:R-:W-:Y:S01]  /*08a0*/  ISETP.NE.AND P1, PT, R112, RZ, PT ;  /* 0x000000ff7000720c */ /* 0x000fe20003f25270 */
[-C--:B--2---:R-:W-:Y:S01]  /*08b0*/  FFMA R29, R4, R9.reuse, RZ ;  /* 0x00000009041d7223 */ /* 0x084fe200000000ff */
[-C--:B---3--:R-:W-:Y:S01]  /*08c0*/  FFMA R119, R2, R9.reuse, RZ ;  /* 0x0000000902777223 */ /* 0x088fe200000000ff */
[CC--:B----4-:R-:W-:Y:S01]  /*08d0*/  FFMA R24, R3.reuse, R9.reuse, RZ ;  /* 0x0000000903187223 */ /* 0x0d0fe200000000ff */
[----:B-----5:R-:W-:Y:S01]  /*08e0*/  FFMA R48, R0, R9, RZ ;  /* 0x0000000900307223 */ /* 0x020fe200000000ff */
[-C--:B------:R-:W-:Y:S01]  /*08f0*/  FFMA R31, R4, R7.reuse, RZ ;  /* 0x00000007041f7223 */ /* 0x080fe200000000ff */
[-C--:B------:R-:W-:Y:S01]  /*0900*/  FFMA R123, R2, R7.reuse, RZ ;  /* 0x00000007027b7223 */ /* 0x080fe200000000ff */
[CC--:B------:R-:W-:Y:S01]  /*0910*/  FFMA R28, R3.reuse, R7.reuse, RZ ;  /* 0x00000007031c7223 */ /* 0x0c0fe200000000ff */
[CC--:B------:R-:W-:Y:S01]  /*0920*/  FFMA R50, R0.reuse, R7.reuse, RZ ;  /* 0x0000000700327223 */ /* 0x0c0fe200000000ff */
[-C--:B------:R-:W-:Y:S01]  /*0930*/  FFMA R25, R0, R58.reuse, RZ ;  /* 0x0000003a00197223 */ /* 0x080fe200000000ff */
[-C--:B------:R-:W-:Y:S01]  /*0940*/  FFMA R66, R4, R58.reuse, RZ ;  /* 0x0000003a04427223 */ /* 0x080fe200000000ff */
[-C--:B------:R-:W-:Y:S01]  /*0950*/  FFMA R34, R2, R58.reuse, RZ ;  /* 0x0000003a02227223 */ /* 0x080fe200000000ff */
[CC--:B------:R-:W-:Y:S01]  /*0960*/  FFMA R32, R3.reuse, R58.reuse, RZ ;  /* 0x0000003a03207223 */ /* 0x0c0fe200000000ff */
[CC--:B------:R-:W-:Y:S01]  /*0970*/  FFMA R63, R6.reuse, R58.reuse, RZ ;  /* 0x0000003a063f7223 */ /* 0x0c0fe200000000ff */
[C---:B------:R-:W-:Y:S01]  /*0980*/  FFMA R59, R6.reuse, R7, RZ ;  /* 0x00000007063b7223 */ /* 0x040fe200000000ff */
[----:B------:R-:W-:Y:S01]  /*0990*/  FFMA R55, R6, R9, RZ ;  /* 0x0000000906377223 */ /* 0x000fe200000000ff */
[CC--:B------:R-:W-:Y:S01]  /*09a0*/  FFMA R79, R10.reuse, R58.reuse, RZ ;  /* 0x0000003a0a4f7223 */ /* 0x0c0fe200000000ff */
[C---:B------:R-:W-:Y:S01]  /*09b0*/  FFMA R75, R10.reuse, R7, RZ ;  /* 0x000000070a4b7223 */ /* 0x040fe200000000ff */
[----:B------:R-:W-:Y:S01]  /*09c0*/  FFMA R71, R10, R9, RZ ;  /* 0x000000090a477223 */ /* 0x000fe200000000ff */
[-C--:B0-----:R-:W-:Y:S01]  /*09d0*/  FFMA R23, R4, R13.reuse, RZ ;  /* 0x0000000d04177223 */ /* 0x081fe200000000ff */
[-C--:B------:R-:W-:Y:S01]  /*09e0*/  FFMA R117, R2, R13.reuse, RZ ;  /* 0x0000000d02757223 */ /* 0x080fe200000000ff */
[CC--:B------:R-:W-:Y:S01]  /*09f0*/  FFMA R22, R3.reuse, R13.reuse, RZ ;  /* 0x0000000d03167223 */ /* 0x0c0fe200000000ff */
[-C--:B------:R-:W-:Y:S01]  /*0a00*/  FFMA R69, R10, R13.reuse, RZ ;  /* 0x0000000d0a457223 */ /* 0x080fe200000000ff */
[-C--:B------:R-:W-:Y:S01]  /*0a10*/  FFMA R53, R6, R13.reuse, RZ ;  /* 0x0000000d06357223 */ /* 0x080fe200000000ff */
[----:B------:R-:W-:Y:S01]  /*0a20*/  FFMA R42, R0, R13, RZ ;  /* 0x0000000d002a7223 */ /* 0x000fe200000000ff */
[-C--:B------:R-:W-:Y:S01]  /*0a30*/  FFMA R44, R4, R5.reuse, RZ ;  /* 0x00000005042c7223 */ /* 0x080fe200000000ff */
[-C--:B------:R-:W-:Y:S01]  /*0a40*/  FFMA R125, R2, R5.reuse, RZ ;  /* 0x00000005027d7223 */ /* 0x080fe200000000ff */
[CC--:B------:R-:W-:Y:S01]  /*0a50*/  FFMA R30, R3.reuse, R5.reuse, RZ ;  /* 0x00000005031e7223 */ /* 0x0c0fe200000000ff */
[-C--:B-1----:R-:W-:Y:S01]  /*0a60*/  FFMA R19, R0, R5.reuse, RZ ;  /* 0x0000000500137223 */ /* 0x082fe200000000ff */
[-C--:B------:R-:W-:Y:S01]  /*0a70*/  FFMA R77, R10, R5.reuse, RZ ;  /* 0x000000050a4d7223 */ /* 0x080fe200000000ff */
[-C--:B------:R-:W-:Y:S01]  /*0a80*/  FFMA R61, R6, R5.reuse, RZ ;  /* 0x00000005063d7223 */ /* 0x080fe200000000ff */
[CC--:B------:R-:W-:Y:S01]  /*0a90*/  FFMA R111, R8.reuse, R58.reuse, RZ ;  /* 0x0000003a086f7223 */ /* 0x0c0fe200000000ff */
[C---:B------:R-:W-:Y:S01]  /*0aa0*/  FFMA R109, R8.reuse, R5, RZ ;  /* 0x00000005086d7223 */ /* 0x040fe200000000ff */
[C---:B------:R-:W-:Y:S01]  /*0ab0*/  FFMA R107, R8.reuse, R7, RZ ;  /* 0x00000007086b7223 */ /* 0x040fe200000000ff */
[C---:B------:R-:W-:Y:S01]  /*0ac0*/  FFMA R103, R8.reuse, R9, RZ ;  /* 0x0000000908677223 */ /* 0x040fe200000000ff */
[----:B------:R-:W-:Y:S01]  /*0ad0*/  FFMA R95, R8, R13, RZ ;  /* 0x0000000d085f7223 */ /* 0x000fe200000000ff */
[-C--:B------:R-:W-:Y:S01]  /*0ae0*/  FFMA R21, R4, R15.reuse, RZ ;  /* 0x0000000f04157223 */ /* 0x080fe200000000ff */
[-C--:B------:R-:W-:Y:S01]  /*0af0*/  FFMA R115, R2, R15.reuse, RZ ;  /* 0x0000000f02737223 */ /* 0x080fe200000000ff */
[-C--:B------:R-:W-:Y:S01]  /*0b00*/  FFMA R93, R8, R15.reuse, RZ ;  /* 0x0000000f085d7223 */ /* 0x080fe200000000ff */
[CC--:B------:R-:W-:Y:S01]  /*0b10*/  FFMA R20, R3.reuse, R15.reuse, RZ ;  /* 0x0000000f03147223 */ /* 0x0c0fe200000000ff */
[-C--:B------:R-:W-:Y:S01]  /*0b20*/  FFMA R67, R10, R15.reuse, RZ ;  /* 0x0000000f0a437223 */ /* 0x080fe200000000ff */
[-C--:B------:R-:W-:Y:S01]  /*0b30*/  FFMA R51, R6, R15.reuse, RZ ;  /* 0x0000000f06337223 */ /* 0x080fe200000000ff */
        /* <DEDUP_REMOVED lines=8> */
[C---:B------:R-:W-:Y:S01]  /*0bc0*/  FFMA R47, R12.reuse, R58, RZ ;  /* 0x0000003a0c2f7223 */ /* 0x040fe200000000ff */
[C---:B------:R-:W-:Y:S01]  /*0bd0*/  FFMA R45, R12.reuse, R5, RZ ;  /* 0x000000050c2d7223 */ /* 0x040fe200000000ff */
[C---:B------:R-:W-:Y:S01]  /*0be0*/  FFMA R43, R12.reuse, R7, RZ ;  /* 0x000000070c2b7223 */ /* 0x040fe200000000ff */
[C---:B------:R-:W-:Y:S01]  /*0bf0*/  FFMA R41, R12.reuse, R11, RZ ;  /* 0x0000000b0c297223 */ /* 0x040fe200000000ff */
[C---:B------:R-:W-:Y:S01]  /*0c00*/  FFMA R39, R12.reuse, R9, RZ ;  /* 0x000000090c277223 */ /* 0x040fe200000000ff */
[C---:B------:R-:W-:Y:S01]  /*0c10*/  FFMA R37, R12.reuse, R13, RZ ;  /* 0x0000000d0c257223 */ /* 0x040fe200000000ff */
[----:B------:R-:W-:Y:S01]  /*0c20*/  FFMA R35, R12, R15, RZ ;  /* 0x0000000f0c237223 */ /* 0x000fe200000000ff */
[-C--:B------:R-:W-:Y:S01]  /*0c30*/  FFMA R38, R0, R62.reuse, RZ ;  /* 0x0000003e00267223 */ /* 0x080fe200000000ff */
[-C--:B------:R-:W-:Y:S01]  /*0c40*/  FFMA R36, R4, R62.reuse, RZ ;  /* 0x0000003e04247223 */ /* 0x080fe200000000ff */
[-C--:B------:R-:W-:Y:S01]  /*0c50*/  FFMA R113, R2, R62.reuse, RZ ;  /* 0x0000003e02717223 */ /* 0x080fe200000000ff */
[-C--:B------:R-:W-:Y:S01]  /*0c60*/  FFMA R81, R8, R62.reuse, RZ ;  /* 0x0000003e08517223 */ /* 0x080fe200000000ff */
[-C--:B------:R-:W-:Y:S01]  /*0c70*/  FFMA R18, R3, R62.reuse, RZ ;  /* 0x0000003e03127223 */ /* 0x080fe200000000ff */
[-C--:B------:R-:W-:Y:S01]  /*0c80*/  FFMA R65, R10, R62.reuse, RZ ;  /* 0x0000003e0a417223 */ /* 0x080fe200000000ff */
[-C--:B------:R-:W-:Y:S01]  /*0c90*/  FFMA R49, R6, R62.reuse, RZ ;  /* 0x0000003e06317223 */ /* 0x080fe200000000ff */
[----:B------:R-:W-:Y:S01]  /*0ca0*/  FFMA R33, R12, R62, RZ ;  /* 0x0000003e0c217223 */ /* 0x000fe200000000ff */
[----:B------:R-:W-:Y:S06]  /*0cb0*/  @!P1 BRA `(.L_x_68) ;  /* 0x0000000800809947 */ /* 0x000fec0003800000 */
[----:B------:R-:W-:Y:S01]  /*0cc0*/  IADD3 R68, PT, PT, R87, 0x1, RZ ;  /* 0x0000000157447810 */ /* 0x000fe20007ffe0ff */
[----:B------:R-:W-:Y:S01]  /*0cd0*/  VIADD R64, R64, 0x1 ;  /* 0x0000000140407836 */ /* 0x000fe20000000000 */
        /* <DEDUP_REMOVED lines=14> */
[----:B------:R-:W0:Y:S06]  /*0dc0*/  LDCU UR6, c[0x0][0x394] ;  /* 0x00007280ff0677ac */ /* 0x000e2c0008000800 */
.L_x_69:
[----:B------:R-:W1:Y:S01]  /*0dd0*/  LDC.64 R82, c[0x0][0x388] ;  /* 0x0000e200ff527b82 */ /* 0x000e620000000a00 */
[C---:B------:R-:W-:Y:S01]  /*0de0*/  IADD3 R84, PT, PT, R52.reuse, 0x18, RZ ;  /* 0x0000001834547810 */ /* 0x040fe20007ffe0ff */
[----:B------:R-:W-:Y:S01]  /*0df0*/  VIADD R85, R52, 0x10 ;  /* 0x0000001034557836 */ /* 0x000fe20000000000 */
[----:B0-----:R-:W-:Y:S01]  /*0e00*/  ISETP.GE.AND P1, PT, R54, UR6, PT ;  /* 0x0000000636007c0c */ /* 0x001fe2000bf26270 */
[----:B------:R-:W-:Y:S01]  /*0e10*/  VIADD R86, R52, 0x20 ;  /* 0x0000002034567836 */ /* 0x000fe20000000000 */
[----:B------:R-:W-:Y:S01]  /*0e20*/  ISETP.GE.AND P4, PT, R84, UR6, PT ;  /* 0x0000000654007c0c */ /* 0x000fe2000bf86270 */
[C---:B------:R-:W-:Y:S01]  /*0e30*/  VIADD R89, R52.reuse, 0x30 ;  /* 0x0000003034597836 */ /* 0x040fe20000000000 */
[----:B------:R-:W-:Y:S02]  /*0e40*/  IADD3 R84, PT, PT, R52, 0x8, RZ ;  /* 0x0000000834547810 */ /* 0x000fe40007ffe0ff */
[----:B------:R-:W-:Y:S02]  /*0e50*/  ISETP.GE.AND P5, PT, R85, UR6, PT ;  /* 0x0000000655007c0c */ /* 0x000fe4000bfa6270 */
[----:B------:R-:W-:-:S02]  /*0e60*/  ISETP.GE.AND P6, PT, R84, UR6, PT ;  /* 0x0000000654007c0c */ /* 0x000fc4000bfc6270 */
[----:B------:R-:W-:Y:S02]  /*0e70*/  IADD3 R88, PT, PT, R52, 0x28, RZ ;  /* 0x0000002834587810 */ /* 0x000fe40007ffe0ff */
[----:B------:R-:W-:Y:S02]  /*0e80*/  ISETP.GE.AND P2, PT, R86, UR6, PT ;  /* 0x0000000656007c0c */ /* 0x000fe4000bf46270 */
[----:B------:R-:W-:Y:S01]  /*0e90*/  ISETP.GE.AND P3, PT, R88, UR6, PT ;  /* 0x0000000658007c0c */ /* 0x000fe2000bf66270 */
[----:B------:R-:W-:Y:S02]  /*0ea0*/  VIADD R114, R54, 0x8 ;  /* 0x0000000836727836 */ /* 0x000fe40000000000 */
[----:B-1----:R-:W-:-:S04]  /*0eb0*/  IMAD.WIDE R84, R94, 0x4, R82 ;  /* 0x000000045e547825 */ /* 0x002fc800078e0252 */
[--C-:B------:R-:W-:Y:S01]  /*0ec0*/  IMAD.WIDE R86, R102, 0x4, R82.reuse ;  /* 0x0000000466567825 */ /* 0x100fe200078e0252 */
[----:B------:R0:W2:Y:S03]  /*0ed0*/  @!P4 LDG.E R8, desc[UR4][R84.64] ;  /* 0x000000045408c981 */ /* 0x0000a6000c1e1900 */
[--C-:B------:R-:W-:Y:S01]  /*0ee0*/  IMAD.WIDE R96, R104, 0x4, R82.reuse ;  /* 0x0000000468607825 */ /* 0x100fe200078e0252 */
[----:B------:R-:W3:Y:S01]  /*0ef0*/  @!P5 LDG.E R2, desc[UR4][R86.64] ;  /* 0x000000045602d981 */ /* 0x000ee2000c1e1900 */
[----:B------:R-:W-:Y:S02]  /*0f00*/  ISETP.GE.AND P5, PT, R56, UR6, PT ;  /* 0x0000000638007c0c */ /* 0x000fe4000bfa6270 */
[--C-:B------:R-:W-:Y:S01]  /*0f10*/  IMAD.WIDE R98, R92, 0x4, R82.reuse ;  /* 0x000000045c627825 */ /* 0x100fe200078e0252 */
[----:B------:R1:W4:Y:S03]  /*0f20*/  @!P6 LDG.E R4, desc[UR4][R96.64] ;  /* 0x000000046004e981 */ /* 0x000326000c1e1900 */
[--C-:B------:R-:W-:Y:S01]  /*0f30*/  @!P1 IMAD.WIDE.U32 R100, R106, 0x4, R82.reuse ;  /* 0x000000046a649825 */ /* 0x100fe200078e0052 */
[----:B------:R-:W-:Y:S01]  /*0f40*/  IADD3 R88, PT, PT, R52, 0x38, RZ ;  /* 0x0000003834587810 */ /* 0x000fe20007ffe0ff */
[----:B------:R5:W2:Y:S01]  /*0f50*/  @!P2 LDG.E R3, desc[UR4][R98.64] ;  /* 0x000000046203a981 */ /* 0x000aa2000c1e1900 */
[----:B------:R-:W-:Y:S01]  /*0f60*/  ISETP.GE.AND P4, PT, R89, UR6, PT ;  /* 0x0000000659007c0c */ /* 0x000fe2000bf86270 */
[----:B0-----:R-:W-:Y:S01]  /*0f70*/  IMAD.WIDE R84, R80, 0x4, R82 ;  /* 0x0000000450547825 */ /* 0x001fe200078e0252 */
[----:B-1----:R-:W-:Y:S01]  /*0f80*/  IADD3 R96, PT, PT, R54, 0x20, RZ ;  /* 0x0000002036607810 */ /* 0x002fe20007ffe0ff */
[----:B------:R-:W4:Y:S01]  /*0f90*/  @!P1 LDG.E R58, desc[UR4][R100.64] ;  /* 0x00000004643a9981 */ /* 0x000f22000c1e1900 */
[----:B------:R-:W-:-:S02]  /*0fa0*/  ISETP.GE.AND P2, PT, R60, UR6, PT ;  /* 0x000000063c007c0c */ /* 0x000fc4000bf46270 */
[----:B------:R-:W-:Y:S01]  /*0fb0*/  ISETP.GE.AND P1, PT, R114, UR6, PT ;  /* 0x0000000672007c0c */ /* 0x000fe2000bf26270 */
[----:B------:R0:W2:Y:S01]  /*0fc0*/  @!P3 LDG.E R10, desc[UR4][R84.64] ;  /* 0x00000004540ab981 */ /* 0x0000a2000c1e1900 */
[----:B------:R-:W-:Y:S02]  /*0fd0*/  ISETP.GE.AND P6, PT, R88, UR6, PT ;  /* 0x0000000658007c0c */ /* 0x000fe4000bfc6270 */
[----:B------:R-:W-:Y:S01]  /*0fe0*/  ISETP.GE.AND P3, PT, R96, UR6, PT ;  /* 0x0000000660007c0c */ /* 0x000fe2000bf66270 */
[----:B------:R-:W-:-:S04]  /*0ff0*/  IMAD.WIDE R86, R78, 0x4, R82 ;  /* 0x000000044e567825 */ /* 0x000fc800078e0252 */
[--C-:B------:R-:W-:Y:S01]  /*1000*/  IMAD.WIDE R88, R17, 0x4, R82.reuse ;  /* 0x0000000411587825 */ /* 0x100fe200078e0252 */
[----:B------:R-:W2:Y:S03]  /*1010*/  @!P4 LDG.E R6, desc[UR4][R86.64] ;  /* 0x000000045606c981 */ /* 0x000ea6000c1e1900 */
[--C-:B------:R-:W-:Y:S02]  /*1020*/  @!P5 IMAD.WIDE.U32 R90, R110, 0x4, R82.reuse ;  /* 0x000000046e5ad825 */ /* 0x100fe400078e0052 */
[----:B------:R1:W2:Y:S02]  /*1030*/  @!P6 LDG.E R12, desc[UR4][R88.64] ;  /* 0x00000004580ce981 */ /* 0x0002a4000c1e1900 */
[--C-:B-----5:R-:W-:Y:S02]  /*1040*/  @!P2 IMAD.WIDE.U32 R98, R74, 0x4, R82.reuse ;  /* 0x000000044a62a825 */ /* 0x120fe400078e0052 */
[----:B------:R5:W2:Y:S02]  /*1050*/  @!P5 LDG.E R7, desc[UR4][R90.64] ;  /* 0x000000045a07d981 */ /* 0x000aa4000c1e1900 */
[----:B0-----:R-:W-:-:S02]  /*1060*/  @!P1 IMAD.WIDE.U32 R84, R108, 0x4, R82 ;  /* 0x000000046c549825 */ /* 0x001fc400078e0052 */
[----:B------:R-:W2:Y:S02]  /*1070*/  @!P2 LDG.E R11, desc[UR4][R98.64] ;  /* 0x00000004620ba981 */ /* 0x000ea4000c1e1900 */
[C---:B------:R-:W-:Y:S01]  /*1080*/  VIADD R100, R54.reuse, 0x28 ;  /* 0x0000002836647836 */ /* 0x040fe20000000000 */
[----:B-1----:R-:W-:Y:S01]  /*1090*/  IADD3 R88, PT, PT, R54, 0x30, RZ ;  /* 0x0000003036587810 */ /* 0x002fe20007ffe0ff */
[----:B------:R-:W-:Y:S01]  /*10a0*/  @!P3 IMAD.WIDE.U32 R86, R76, 0x4, R82 ;  /* 0x000000044c56b825 */ /* 0x000fe200078e0052 */
[----:B------:R-:W2:Y:S03]  /*10b0*/  @!P1 LDG.E R5, desc[UR4][R84.64] ;  /* 0x0000000454059981 */ /* 0x000ea6000c1e1900 */
[----:B-----5:R-:W-:Y:S01]  /*10c0*/  VIADD R90, R54, 0x38 ;  /* 0x00000038365a7836 */ /* 0x020fe20000000000 */
[----:B------:R-:W-:Y:S01]  /*10d0*/  ISETP.GE.AND P2, PT, R100, UR6, PT ;  /* 0x0000000664007c0c */ /* 0x000fe2000bf46270 */
[----:B------:R-:W5:Y:S01]  /*10e0*/  @!P3 LDG.E R9, desc[UR4][R86.64] ;  /* 0x000000045609b981 */ /* 0x000f62000c1e1900 */
[----:B------:R-:W-:-:S02]  /*10f0*/  ISETP.GE.AND P1, PT, R88, UR6, PT ;  /* 0x0000000658007c0c */ /* 0x000fc4000bf26270 */
[----:B------:R-:W-:Y:S01]  /*1100*/  ISETP.GE.AND P3, PT, R90, UR6, PT ;  /* 0x000000065a007c0c */ /* 0x000fe2000bf66270 */
[----:B------:R-:W-:-:S05]  /*1110*/  IMAD.WIDE R96, R72, 0x4, R82 ;  /* 0x0000000448607825 */ /* 0x000fca00078e0252 */
[----:B------:R-:W5:Y:S03]  /*1120*/  @!P0 LDG.E R0, desc[UR4][R96.64] ;  /* 0x0000000460008981 */ /* 0x000f66000c1e1900 */
[----:B------:R-:W-:-:S04]  /*1130*/  @!P2 IMAD.WIDE.U32 R88, R70, 0x4, R82 ;  /* 0x000000044658a825 */ /* 0x000fc800078e0052 */
[--C-:B------:R-:W-:Y:S01]  /*1140*/  @!P1 IMAD.WIDE.U32 R90, R64, 0x4, R82.reuse ;  /* 0x00000004405a9825 */ /* 0x100fe200078e0052 */
[----:B------:R-:W5:Y:S03]  /*1150*/  @!P2 LDG.E R13, desc[UR4][R88.64] ;  /* 0x00000004580da981 */ /* 0x000f66000c1e1900 */
[----:B------:R-:W-:Y:S01]  /*1160*/  @!P3 IMAD.WIDE.U32 R82, R68, 0x4, R82 ;  /* 0x000000044452b825 */ /* 0x000fe200078e0052 */
[----:B------:R-:W5:Y:S04]  /*1170*/  @!P1 LDG.E R15, desc[UR4][R90.64] ;  /* 0x000000045a0f9981 */ /* 0x000f68000c1e1900 */
[----:B------:R-:W5:Y:S01]  /*1180*/  @!P3 LDG.E R62, desc[UR4][R82.64] ;  /* 0x00000004523eb981 */ /* 0x000f62000c1e1900 */
[----:B------:R-:W-:-:S04]  /*1190*/  IADD3 R112, PT, PT, R112, 0x1, RZ ;  /* 0x0000000170707810 */ /* 0x000fc80007ffe0ff */
[----:B------:R-:W-:Y:S01]  /*11a0*/  ISETP.NE.AND P1, PT, R112, RZ, PT ;  /* 0x000000ff7000720c */ /* 0x000fe20003f25270 */
        /* <DEDUP_REMOVED lines=16> */
[-C--:B----4-:R-:W-:Y:S01]  /*12b0*/  FFMA R66, R4, R58.reuse, R66 ;  /* 0x0000003a04427223 */ /* 0x090fe20000000042 */
[-C--:B---3--:R-:W-:Y:S01]  /*12c0*/  FFMA R34, R2, R58.reuse, R34 ;  /* 0x0000003a02227223 */ /* 0x088fe20000000022 */
[-C--:B--2---:R-:W-:Y:S01]  /*12d0*/  FFMA R111, R8, R58.reuse, R111 ;  /* 0x0000003a086f7223 */ /* 0x084fe2000000006f */
[CC--:B------:R-:W-:Y:S01]  /*12e0*/  FFMA R32, R3.reuse, R58.reuse, R32 ;  /* 0x0000003a03207223 */ /* 0x0c0fe20000000020 */
[-C--:B------:R-:W-:Y:S01]  /*12f0*/  FFMA R79, R10, R58.reuse, R79 ;  /* 0x0000003a0a4f7223 */ /* 0x080fe2000000004f */
[-C--:B------:R-:W-:Y:S01]  /*1300*/  FFMA R63, R6, R58.reuse, R63 ;  /* 0x0000003a063f7223 */ /* 0x080fe2000000003f */
[-C--:B------:R-:W-:Y:S01]  /*1310*/  FFMA R47, R12, R58.reuse, R47 ;  /* 0x0000003a0c2f7223 */ /* 0x080fe2000000002f */
[-C--:B------:R-:W-:Y:S01]  /*1320*/  FFMA R31, R4, R7.reuse, R31 ;  /* 0x00000007041f7223 */ /* 0x080fe2000000001f */
[-C--:B------:R-:W-:Y:S01]  /*1330*/  FFMA R123, R2, R7.reuse, R123 ;  /* 0x00000007027b7223 */ /* 0x080fe2000000007b */
[-C--:B------:R-:W-:Y:S01]  /*1340*/  FFMA R107, R8, R7.reuse, R107 ;  /* 0x00000007086b7223 */ /* 0x080fe2000000006b */
[CC--:B------:R-:W-:Y:S01]  /*1350*/  FFMA R28, R3.reuse, R7.reuse, R28 ;  /* 0x00000007031c7223 */ /* 0x0c0fe2000000001c */
[-C--:B------:R-:W-:Y:S01]  /*1360*/  FFMA R75, R10, R7.reuse, R75 ;  /* 0x000000070a4b7223 */ /* 0x080fe2000000004b */
[-C--:B------:R-:W-:Y:S01]  /*1370*/  FFMA R59, R6, R7.reuse, R59 ;  /* 0x00000007063b7223 */ /* 0x080fe2000000003b */
[----:B------:R-:W-:Y:S01]  /*1380*/  FFMA R43, R12, R7, R43 ;  /* 0x000000070c2b7223 */ /* 0x000fe2000000002b */
        /* <DEDUP_REMOVED lines=14> */
[-C--:B-----5:R-:W-:Y:S01]  /*1470*/  FFMA R29, R4, R9.reuse, R29 ;  /* 0x00000009041d7223 */ /* 0x0a0fe2000000001d */
[----:B------:R-:W-:Y:S01]  /*1480*/  FFMA R119, R2, R9, R119 ;  /* 0x0000000902777223 */ /* 0x000fe20000000077 */
[C---:B------:R-:W-:Y:S01]  /*1490*/  FFMA R25, R0.reuse, R58, R25 ;  /* 0x0000003a00197223 */ /* 0x040fe20000000019 */
[C---:B------:R-:W-:Y:S01]  /*14a0*/  FFMA R50, R0.reuse, R7, R50 ;  /* 0x0000000700327223 */ /* 0x040fe20000000032 */
[----:B------:R-:W-:Y:S01]  /*14b0*/  FFMA R46, R0, R11, R46 ;  /* 0x0000000b002e7223 */ /* 0x000fe2000000002e */
        /* <DEDUP_REMOVED lines=19> */
[C---:B------:R-:W-:Y:S01]  /*15f0*/  FFMA R19, R0.reuse, R5, R19 ;  /* 0x0000000500137223 */ /* 0x040fe20000000013 */
[C---:B------:R-:W-:Y:S01]  /*1600*/  FFMA R48, R0.reuse, R9, R48 ;  /* 0x0000000900307223 */ /* 0x040fe20000000030 */
[C---:B------:R-:W-:Y:S01]  /*1610*/  FFMA R42, R0.reuse, R13, R42 ;  /* 0x0000000d002a7223 */ /* 0x040fe2000000002a */
[C---:B------:R-:W-:Y:S01]  /*1620*/  FFMA R40, R0.reuse, R15, R40 ;  /* 0x0000000f00287223 */ /* 0x040fe20000000028 */
[-C--:B------:R-:W-:Y:S01]  /*1630*/  FFMA R38, R0, R62.reuse, R38 ;  /* 0x0000003e00267223 */ /* 0x080fe20000000026 */
[-C--:B------:R-:W-:Y:S01]  /*1640*/  FFMA R36, R4, R62.reuse, R36 ;  /* 0x0000003e04247223 */ /* 0x080fe20000000024 */
[-C--:B------:R-:W-:Y:S01]  /*1650*/  FFMA R113, R2, R62.reuse, R113 ;  /* 0x0000003e02717223 */ /* 0x080fe20000000071 */
[-C--:B------:R-:W-:Y:S01]  /*1660*/  FFMA R81, R8, R62.reuse, R81 ;  /* 0x0000003e08517223 */ /* 0x080fe20000000051 */
[-C--:B------:R-:W-:Y:S01]  /*1670*/  FFMA R18, R3, R62.reuse, R18 ;  /* 0x0000003e03127223 */ /* 0x080fe20000000012 */
[-C--:B------:R-:W-:Y:S01]  /*1680*/  FFMA R65, R10, R62.reuse, R65 ;  /* 0x0000003e0a417223 */ /* 0x080fe20000000041 */
[-C--:B------:R-:W-:Y:S01]  /*1690*/  FFMA R49, R6, R62.reuse, R49 ;  /* 0x0000003e06317223 */ /* 0x080fe20000000031 */
[----:B------:R-:W-:Y:S01]  /*16a0*/  FFMA R33, R12, R62, R33 ;  /* 0x0000003e0c217223 */ /* 0x000fe20000000021 */
[----:B------:R-:W-:Y:S06]  /*16b0*/  @P1 BRA `(.L_x_69) ;  /* 0xfffffff400c41947 */ /* 0x000fec000383ffff */
.L_x_68:
[----:B------:R-:W0:Y:S01]  /*16c0*/  S2R R3, SR_TID.Y ;  /* 0x0000000000037919 */ /* 0x000e220000002200 */
[----:B------:R-:W1:Y:S01]  /*16d0*/  LDCU UR7, c[0x0][0x394] ;  /* 0x00007280ff0777ac */ /* 0x000e620008000800 */
[----:B------:R-:W2:Y:S01]  /*16e0*/  S2R R83, SR_TID.X ;  /* 0x0000000000537919 */ /* 0x000ea20000002100 */
[----:B0-----:R-:W-:Y:S02]  /*16f0*/  IMAD R0, R16, 0x200, R3 ;  /* 0x0000020010007824 */ /* 0x001fe400078e0203 */
[----:B------:R-:W0:Y:S01]  /*1700*/  LDC.64 R2, c[0x0][0x380] ;  /* 0x0000e000ff027b82 */ /* 0x000e220000000a00 */
[----:B--2---:R-:W-:Y:S01]  /*1710*/  LEA R83, R14, R83, 0x9 ;  /* 0x000000530e537211 */ /* 0x004fe200078e48ff */
[C---:B------:R-:W-:Y:S01]  /*1720*/  VIADD R64, R0.reuse, 0x8 ;  /* 0x0000000800407836 */ /* 0x040fe20000000000 */
[C---:B------:R-:W-:Y:S01]  /*1730*/  IADD3 R62, PT, PT, R0.reuse, 0x10, RZ ;  /* 0x00000010003e7810 */ /* 0x040fe20007ffe0ff */
[C---:B------:R-:W-:Y:S01]  /*1740*/  VIADD R56, R0.reuse, 0x28 ;  /* 0x0000002800387836 */ /* 0x040fe20000000000 */
[C---:B------:R-:W-:Y:S01]  /*1750*/  VIMNMX R4, PT, PT, R83.reuse, R0, !PT ;  /* 0x0000000053047248 */ /* 0x040fe20007fe0100 */
[C---:B------:R-:W-:Y:S01]  /*1760*/  VIADD R60, R0.reuse, 0x18 ;  /* 0x00000018003c7836 */ /* 0x040fe20000000000 */
[C---:B------:R-:W-:Y:S01]  /*1770*/  VIMNMX R5, PT, PT, R83.reuse, R64, !PT ;  /* 0x0000004053057248 */ /* 0x040fe20007fe0100 */
[--C-:B-1----:R-:W-:Y:S01]  /*1780*/  IMAD R7, R0, UR7, R83.reuse ;  /* 0x0000000700077c24 */ /* 0x102fe2000f8e0253 */
[----:B------:R-:W-:Y:S01]  /*1790*/  ISETP.GE.AND P6, PT, R4, UR7, PT ;  /* 0x0000000704007c0c */ /* 0x000fe2000bfc6270 */
[----:B------:R-:W-:Y:S01]  /*17a0*/  VIADD R52, R0, 0x38 ;  /* 0x0000003800347836 */ /* 0x000fe20000000000 */
[----:B------:R-:W-:Y:S01]  /*17b0*/  VIMNMX R4, PT, PT, R83, R62, !PT ;  /* 0x0000003e53047248 */ /* 0x000fe20007fe0100 */
[--C-:B------:R-:W-:Y:S01]  /*17c0*/  IMAD R11, R62, UR7, R83.reuse ;  /* 0x000000073e0b7c24 */ /* 0x100fe2000f8e0253 */
[----:B------:R-:W-:Y:S01]  /*17d0*/  IADD3 R58, PT, PT, R0, 0x20, RZ ;  /* 0x00000020003a7810 */ /* 0x000fe20007ffe0ff */
[--C-:B------:R-:W-:Y:S01]  /*17e0*/  IMAD R9, R60, UR7, R83.reuse ;  /* 0x000000073c097c24 */ /* 0x100fe2000f8e0253 */
[----:B------:R-:W-:Y:S01]  /*17f0*/  ISETP.GE.AND P3, PT, R4, UR7, PT ;  /* 0x0000000704007c0c */ /* 0x000fe2000bf66270 */
[--C-:B------:R-:W-:Y:S01]  /*1800*/  IMAD R17, R56, UR7, R83.reuse ;  /* 0x0000000738117c24 */ /* 0x100fe2000f8e0253 */
[----:B------:R-:W-:Y:S01]  /*1810*/  ISETP.GE.AND P5, PT, R5, UR7, PT ;  /* 0x0000000705007c0c */ /* 0x000fe2000bfa6270 */
[----:B------:R-:W-:Y:S01]  /*1820*/  IMAD R13, R58, UR7, R83 ;  /* 0x000000073a0d7c24 */ /* 0x000fe2000f8e0253 */
[C---:B------:R-:W-:Y:S01]  /*1830*/  VIMNMX R4, PT, PT, R83.reuse, R58, !PT ;  /* 0x0000003a53047248 */ /* 0x040fe20007fe0100 */
[C---:B------:R-:W-:Y:S01]  /*1840*/  VIADD R87, R83.reuse, 0x10 ;  /* 0x0000001053577836 */ /* 0x040fe20000000000 */
[----:B------:R-:W-:-:S02]  /*1850*/  VIMNMX R6, PT, PT, R83, R56, !PT ;  /* 0x0000003853067248 */ /* 0x000fc40007fe0100 */
[----:B------:R-:W-:Y:S01]  /*1860*/  VIMNMX R5, PT, PT, R83, R60, !PT ;  /* 0x0000003c53057248 */ /* 0x000fe20007fe0100 */
[--C-:B0-----:R-:W-:Y:S01]  /*1870*/  IMAD.WIDE R10, R11, 0x4, R2.reuse ;  /* 0x000000040b0a7825 */ /* 0x101fe200078e0202 */
[----:B------:R-:W-:Y:S02]  /*1880*/  IADD3 R54, PT, PT, R0, 0x30, RZ ;  /* 0x0000003000367810 */ /* 0x000fe40007ffe0ff */
[----:B------:R-:W-:Y:S01]  /*1890*/  ISETP.GE.AND P1, PT, R4, UR7, PT ;  /* 0x0000000704007c0c */ /* 0x000fe2000bf26270 */
[--C-:B------:R-:W-:Y:S01]  /*18a0*/  IMAD.WIDE R12, R13, 0x4, R2.reuse ;  /* 0x000000040d0c7825 */ /* 0x100fe200078e0202 */
[----:B------:R-:W-:Y:S02]  /*18b0*/  ISETP.GE.AND P0, PT, R6, UR7, PT ;  /* 0x0000000706007c0c */ /* 0x000fe4000bf06270 */
[----:B------:R-:W-:Y:S01]  /*18c0*/  ISETP.GE.AND P2, PT, R5, UR7, PT ;  /* 0x0000000705007c0c */ /* 0x000fe2000bf46270 */
[----:B------:R-:W-:Y:S01]  /*18d0*/  IMAD.WIDE R6, R7, 0x4, R2 ;  /* 0x0000000407067825 */ /* 0x000fe200078e0202 */
[----:B------:R-:W-:-:S02]  /*18e0*/  VIMNMX R4, PT, PT, R83, R54, !PT ;  /* 0x0000003653047248 */ /* 0x000fc40007fe0100 */
[C---:B------:R-:W-:Y:S01]  /*18f0*/  VIMNMX R8, PT, PT, R83.reuse, R52, !PT ;  /* 0x0000003453087248 */ /* 0x040fe20007fe0100 */
[----:B------:R-:W-:Y:S01]  /*1900*/  IMAD R5, R64, UR7, R83 ;  /* 0x0000000740057c24 */ /* 0x000fe2000f8e0253 */
[----:B------:R-:W-:Y:S01]  /*1910*/  IADD3 R85, PT, PT, R83, 0x8, RZ ;  /* 0x0000000853557810 */ /* 0x000fe20007ffe0ff */
[----:B------:R0:W-:Y:S01]  /*1920*/  @!P6 STG.E desc[UR4][R6.64], R25 ;  /* 0x000000190600e986 */ /* 0x0001e2000c101904 */
[----:B------:R-:W-:Y:S01]  /*1930*/  ISETP.GE.AND P4, PT, R4, UR7, PT ;  /* 0x0000000704007c0c */ /* 0x000fe2000bf86270 */
[--C-:B------:R-:W-:Y:S01]  /*1940*/  IMAD.WIDE R4, R5, 0x4, R2.reuse ;  /* 0x0000000405047825 */ /* 0x100fe200078e0202 */
[----:B------:R-:W-:Y:S02]  /*1950*/  ISETP.GE.AND P6, PT, R8, UR7, PT ;  /* 0x0000000708007c0c */ /* 0x000fe4000bfc6270 */
[----:B------:R-:W-:Y:S01]  /*1960*/  VIMNMX R8, PT, PT, R0, R85, !PT ;  /* 0x0000005500087248 */ /* 0x000fe20007fe0100 */
[----:B------:R-:W-:Y:S01]  /*1970*/  IMAD.WIDE R16, R17, 0x4, R2 ;  /* 0x0000000411107825 */ /* 0x000fe200078e0202 */
[----:B------:R1:W-:Y:S01]  /*1980*/  @!P5 STG.E desc[UR4][R4.64], R19 ;  /* 0x000000130400d986 */ /* 0x0003e2000c101904 */
[----:B------:R-:W-:-:S02]  /*1990*/  VIMNMX R14, PT, PT, R85, R64, !PT ;  /* 0x00000040550e7248 */ /* 0x000fc40007fe0100 */
[----:B------:R-:W-:Y:S01]  /*19a0*/  ISETP.GE.AND P5, PT, R8, UR7, PT ;  /* 0x0000000708007c0c */ /* 0x000fe2000bfa6270 */
[----:B------:R-:W-:Y:S01]  /*19b0*/  IMAD.WIDE R8, R9, 0x4, R2 ;  /* 0x0000000409087825 */ /* 0x000fe200078e0202 */
[-C--:B------:R-:W-:Y:S01]  /*19c0*/  VIMNMX R15, PT, PT, R62, R85.reuse, !PT ;  /* 0x000000553e0f7248 */ /* 0x080fe20007fe0100 */
[----:B------:R-:W-:Y:S01]  /*19d0*/  @!P3 STG.E desc[UR4][R10.64], R50 ;  /* 0x000000320a00b986 */ /* 0x000fe2000c101904 */
[----:B------:R-:W-:Y:S02]  /*19e0*/  ISETP.GE.AND P3, PT, R14, UR7, PT ;  /* 0x000000070e007c0c */ /* 0x000fe4000bf66270 */
[----:B------:R-:W-:Y:S01]  /*19f0*/  VIMNMX R14, PT, PT, R60, R85, !PT ;  /* 0x000000553c0e7248 */ /* 0x000fe20007fe0100 */
[----:B------:R-:W-:Y:S01]  /*1a00*/  @!P2 STG.E desc[UR4][R8.64], R46 ;  /* 0x0000002e0800a986 */ /* 0x000fe2000c101904 */
[----:B------:R-:W-:Y:S01]  /*1a10*/  ISETP.GE.AND P2, PT, R15, UR7, PT ;  /* 0x000000070f007c0c */ /* 0x000fe2000bf46270 */
[--C-:B------:R-:W-:Y:S01]  /*1a20*/  IMAD R15, R54, UR7, R83.reuse ;  /* 0x00000007360f7c24 */ /* 0x100fe2000f8e0253 */
[----:B0-----:R-:W-:Y:S01]  /*1a30*/  VIMNMX R25, PT, PT, R85, R58, !PT ;  /* 0x0000003a55197248 */ /* 0x001fe20007fe0100 */
[----:B-1----:R-:W-:Y:S01]  /*1a40*/  IMAD R19, R52, UR7, R83 ;  /* 0x0000000734137c24 */ /* 0x002fe2000f8e0253 */
[----:B------:R-:W-:Y:S01]  /*1a50*/  @!P1 STG.E desc[UR4][R12.64], R48 ;  /* 0x000000300c009986 */ /* 0x000fe2000c101904 */
[----:B------:R-:W-:Y:S01]  /*1a60*/  ISETP.GE.AND P1, PT, R14, UR7, PT ;  /* 0x000000070e007c0c */ /* 0x000fe2000bf26270 */
[----:B------:R-:W-:-:S02]  /*1a70*/  IMAD.WIDE R14, R15, 0x4, R2 ;  /* 0x000000040f0e7825 */ /* 0x000fc400078e0202 */
[----:B------:R-:W-:Y:S01]  /*1a80*/  @!P0 STG.E desc[UR4][R16.64], R42 ;  /* 0x0000002a10008986 */ /* 0x000fe2000c101904 */
[----:B------:R-:W-:Y:S01]  /*1a90*/  ISETP.GE.AND P0, PT, R25, UR7, PT ;  /* 0x0000000719007c0c */ /* 0x000fe2000bf06270 */
[----:B------:R-:W-:Y:S01]  /*1aa0*/  IMAD.WIDE R2, R19, 0x4, R2 ;  /* 0x0000000413027825 */ /* 0x000fe200078e0202 */
[C---:B------:R-:W-:Y:S01]  /*1ab0*/  VIMNMX R19, PT, PT, R85.reuse, R56, !PT ;  /* 0x0000003855137248 */ /* 0x040fe20007fe0100 */
[----:B------:R-:W-:Y:S01]  /*1ac0*/  @!P4 STG.E desc[UR4][R14.64], R40 ;  /* 0x000000280e00c986 */ /* 0x000fe2000c101904 */
[----:B------:R-:W-:Y:S02]  /*1ad0*/  VIMNMX R25, PT, PT, R85, R52, !PT ;  /* 0x0000003455197248 */ /* 0x000fe40007fe0100 */
[----:B------:R-:W-:Y:S01]  /*1ae0*/  ISETP.GE.AND P4, PT, R19, UR7, PT ;  /* 0x0000000713007c0c */ /* 0x000fe2000bf86270 */
[----:B------:R-:W-:Y:S01]  /*1af0*/  @!P6 STG.E desc[UR4][R2.64], R38 ;  /* 0x000000260200e986 */ /* 0x000fe2000c101904 */
[----:B------:R-:W-:-:S03]  /*1b00*/  VIMNMX R19, PT, PT, R85, R54, !PT ;  /* 0x0000003655137248 */ /* 0x000fc60007fe0100 */
[----:B------:R-:W-:Y:S01]  /*1b10*/  @!P5 STG.E desc[UR4][R6.64+0x20], R66 ;  /* 0x000020420600d986 */ /* 0x000fe2000c101904 */
[----:B------:R-:W-:Y:S02]  /*1b20*/  ISETP.GE.AND P6, PT, R19, UR7, PT ;  /* 0x0000000713007c0c */ /* 0x000fe4000bfc6270 */
[-C--:B------:R-:W-:Y:S01]  /*1b30*/  VIMNMX R19, PT, PT, R0, R87.reuse, !PT ;  /* 0x0000005700137248 */ /* 0x080fe20007fe0100 */
[----:B------:R-:W-:Y:S01]  /*1b40*/  @!P3 STG.E desc[UR4][R4.64+0x20], R44 ;  /* 0x0000202c0400b986 */ /* 0x000fe2000c101904 */
[----:B------:R-:W-:Y:S02]  /*1b50*/  ISETP.GE.AND P5, PT, R25, UR7, PT ;  /* 0x0000000719007c0c */ /* 0x000fe4000bfa6270 */
[----:B------:R-:W-:Y:S01]  /*1b60*/  ISETP.GE.AND P3, PT, R19, UR7, PT ;  /* 0x0000000713007c0c */ /* 0x000fe2000bf66270 */
[----:B------:R-:W-:Y:S01]  /*1b70*/  @!P2 STG.E desc[UR4][R10.64+0x20], R31 ;  /* 0x0000201f0a00a986 */ /* 0x000fe2000c101904 */
[----:B------:R-:W-:Y:S02]  /*1b80*/  VIMNMX R19, PT, PT, R62, R87, !PT ;  /* 0x000000573e137248 */ /* 0x000fe40007fe0100 */
[----:B------:R-:W-:Y:S01]  /*1b90*/  VIMNMX R25, PT, PT, R87, R64, !PT ;  /* 0x0000004057197248 */ /* 0x000fe20007fe0100 */
[----:B------:R0:W-:Y:S01]  /*1ba0*/  @!P1 STG.E desc[UR4][R8.64+0x20], R27 ;  /* 0x0000201b08009986 */ /* 0x0001e2000c101904 */
[----:B------:R-:W-:-:S02]  /*1bb0*/  ISETP.GE.AND P1, PT, R19, UR7, PT ;  /* 0x0000000713007c0c */ /* 0x000fc4000bf26270 */
[----:B------:R-:W-:Y:S01]  /*1bc0*/  ISETP.GE.AND P2, PT, R25, UR7, PT ;  /* 0x0000000719007c0c */ /* 0x000fe2000bf46270 */
[----:B------:R-:W-:Y:S01]  /*1bd0*/  @!P0 STG.E desc[UR4][R12.64+0x20], R29 ;  /* 0x0000201d0c008986 */ /* 0x000fe2000c101904 */
[----:B------:R-:W-:Y:S02]  /*1be0*/  VIMNMX R19, PT, PT, R87, R58, !PT ;  /* 0x0000003a57137248 */ /* 0x000fe40007fe0100 */
[----:B------:R-:W-:Y:S01]  /*1bf0*/  VIMNMX R25, PT, PT, R60, R87, !PT ;  /* 0x000000573c197248 */ /* 0x000fe20007fe0100 */
[----:B------:R1:W-:Y:S01]  /*1c00*/  @!P4 STG.E desc[UR4][R16.64+0x20], R23 ;  /* 0x000020171000c986 */ /* 0x0003e2000c101904 */
[----:B------:R-:W-:Y:S02]  /*1c10*/  ISETP.GE.AND P4, PT, R19, UR7, PT ;  /* 0x0000000713007c0c */ /* 0x000fe4000bf86270 */
[----:B------:R-:W-:Y:S01]  /*1c20*/  ISETP.GE.AND P0, PT, R25, UR7, PT ;  /* 0x0000000719007c0c */ /* 0x000fe2000bf06270 */
[----:B------:R2:W-:Y:S01]  /*1c30*/  @!P6 STG.E desc[UR4][R14.64+0x20], R21 ;  /* 0x000020150e00e986 */ /* 0x0005e2000c101904 */
[----:B------:R-:W-:-:S02]  /*1c40*/  VIMNMX R19, PT, PT, R87, R54, !PT ;  /* 0x0000003657137248 */ /* 0x000fc40007fe0100 */
[----:B------:R-:W-:Y:S01]  /*1c50*/  VIMNMX R25, PT, PT, R87, R56, !PT ;  /* 0x0000003857197248 */ /* 0x000fe20007fe0100 */
[----:B------:R-:W-:Y:S01]  /*1c60*/  @!P5 STG.E desc[UR4][R2.64+0x20], R36 ;  /* 0x000020240200d986 */ /* 0x000fe2000c101904 */
[----:B0-----:R-:W-:Y:S02]  /*1c70*/  IADD3 R27, PT, PT, R83, 0x18, RZ ;  /* 0x00000018531b7810 */ /* 0x001fe40007ffe0ff */
[----:B------:R-:W-:Y:S01]  /*1c80*/  ISETP.GE.AND P5, PT, R19, UR7, PT ;  /* 0x0000000713007c0c */ /* 0x000fe2000bfa6270 */
[----:B------:R-:W-:Y:S01]  /*1c90*/  @!P3 STG.E desc[UR4][R6.64+0x40], R34 ;  /* 0x000040220600b986 */ /* 0x000fe2000c101904 */
[----:B------:R-:W-:Y:S01]  /*1ca0*/  ISETP.GE.AND P6, PT, R25, UR7, PT ;  /* 0x0000000719007c0c */ /* 0x000fe2000bfc6270 */
[----:B-1----:R-:W-:Y:S01]  /*1cb0*/  VIADD R23, R83, 0x20 ;  /* 0x0000002053177836 */ /* 0x002fe20000000000 */
[----:B------:R-:W-:Y:S01]  /*1cc0*/  VIMNMX R19, PT, PT, R0, R27, !PT ;  /* 0x0000001b00137248 */ /* 0x000fe20007fe0100 */
[----:B------:R-:W-:Y:S01]  /*1cd0*/  @!P2 STG.E desc[UR4][R4.64+0x40], R125 ;  /* 0x0000407d0400a986 */ /* 0x000fe2000c101904 */
[----:B------:R-:W-:-:S02]  /*1ce0*/  VIMNMX R25, PT, PT, R87, R52, !PT ;  /* 0x0000003457197248 */ /* 0x000fc40007fe0100 */
[----:B------:R-:W-:Y:S01]  /*1cf0*/  ISETP.GE.AND P2, PT, R19, UR7, PT ;  /* 0x0000000713007c0c */ /* 0x000fe2000bf46270 */
[----:B------:R-:W-:Y:S01]  /*1d00*/  @!P1 STG.E desc[UR4][R10.64+0x40], R123 ;  /* 0x0000407b0a009986 */ /* 0x000fe2000c101904 */
[----:B------:R-:W-:Y:S02]  /*1d10*/  ISETP.GE.AND P3, PT, R25, UR7, PT ;  /* 0x0000000719007c0c */ /* 0x000fe4000bf66270 */
[----:B--2---:R-:W-:Y:S01]  /*1d20*/  VIMNMX R21, PT, PT, R27, R64, !PT ;  /* 0x000000401b157248 */ /* 0x004fe20007fe0100 */
[----:B------:R-:W-:Y:S01]  /*1d30*/  @!P0 STG.E desc[UR4][R8.64+0x40], R121 ;  /* 0x0000407908008986 */ /* 0x000fe2000c101904 */
[----:B------:R-:W-:Y:S02]  /*1d40*/  VIMNMX R19, PT, PT, R62, R27, !PT ;  /* 0x0000001b3e137248 */ /* 0x000fe40007fe0100 */
[----:B------:R-:W-:Y:S01]  /*1d50*/  ISETP.GE.AND P1, PT, R21, UR7, PT ;  /* 0x0000000715007c0c */ /* 0x000fe2000bf26270 */
[----:B------:R-:W-:Y:S01]  /*1d60*/  @!P4 STG.E desc[UR4][R12.64+0x40], R119 ;  /* 0x000040770c00c986 */ /* 0x000fe2000c101904 */
[----:B------:R-:W-:-:S02]  /*1d70*/  ISETP.GE.AND P0, PT, R19, UR7, PT ;  /* 0x0000000713007c0c */ /* 0x000fc4000bf06270 */
[----:B------:R-:W-:Y:S01]  /*1d80*/  VIMNMX R21, PT, PT, R60, R27, !PT ;  /* 0x0000001b3c157248 */ /* 0x000fe20007fe0100 */
[----:B------:R-:W-:Y:S01]  /*1d90*/  @!P6 STG.E desc[UR4][R16.64+0x40], R117 ;  /* 0x000040751000e986 */ /* 0x000fe2000c101904 */
[----:B------:R-:W-:Y:S02]  /*1da0*/  VIMNMX R19, PT, PT, R27, R58, !PT ;  /* 0x0000003a1b137248 */ /* 0x000fe40007fe0100 */
[----:B------:R-:W-:Y:S01]  /*1db0*/  ISETP.GE.AND P4, PT, R21, UR7, PT ;  /* 0x0000000715007c0c */ /* 0x000fe2000bf86270 */
[----:B------:R-:W-:Y:S01]  /*1dc0*/  @!P5 STG.E desc[UR4][R14.64+0x40], R115 ;  /* 0x000040730e00d986 */ /* 0x000fe2000c101904 */
[----:B------:R-:W-:Y:S02]  /*1dd0*/  ISETP.GE.AND P6, PT, R19, UR7, PT ;  /* 0x0000000713007c0c */ /* 0x000fe4000bfc6270 */
[C---:B------:R-:W-:Y:S01]  /*1de0*/  VIMNMX R21, PT, PT, R27.reuse, R56, !PT ;  /* 0x000000381b157248 */ /* 0x040fe20007fe0100 */
[----:B------:R-:W-:Y:S01]  /*1df0*/  @!P3 STG.E desc[UR4][R2.64+0x40], R113 ;  /* 0x000040710200b986 */ /* 0x000fe2000c101904 */
[----:B------:R-:W-:-:S02]  /*1e00*/  VIMNMX R19, PT, PT, R27, R54, !PT ;  /* 0x000000361b137248 */ /* 0x000fc40007fe0100 */
[----:B------:R-:W-:Y:S01]  /*1e10*/  ISETP.GE.AND P5, PT, R21, UR7, PT ;  /* 0x0000000715007c0c */ /* 0x000fe2000bfa6270 */
[----:B------:R-:W-:Y:S01]  /*1e20*/  @!P2 STG.E desc[UR4][R6.64+0x60], R111 ;  /* 0x0000606f0600a986 */ /* 0x000fe2000c101904 */
[----:B------:R-:W-:Y:S02]  /*1e30*/  ISETP.GE.AND P3, PT, R19, UR7, PT ;  /* 0x0000000713007c0c */ /* 0x000fe4000bf66270 */
[----:B------:R-:W-:Y:S01]  /*1e40*/  VIMNMX R21, PT, PT, R27, R52, !PT ;  /* 0x000000341b157248 */ /* 0x000fe20007fe0100 */
[----:B------:R-:W-:Y:S01]  /*1e50*/  @!P1 STG.E desc[UR4][R4.64+0x60], R109 ;  /* 0x0000606d04009986 */ /* 0x000fe2000c101904 */
[----:B------:R-:W-:Y:S02]  /*1e60*/  VIMNMX R19, PT, PT, R0, R23, !PT ;  /* 0x0000001700137248 */ /* 0x000fe40007fe0100 */
[----:B------:R-:W-:Y:S01]  /*1e70*/  ISETP.GE.AND P2, PT, R21, UR7, PT ;  /* 0x0000000715007c0c */ /* 0x000fe2000bf46270 */
[----:B------:R-:W-:Y:S01]  /*1e80*/  @!P0 STG.E desc[UR4][R10.64+0x60], R107 ;  /* 0x0000606b0a008986 */ /* 0x000fe2000c101904 */
[----:B------:R-:W-:-:S02]  /*1e90*/  ISETP.GE.AND P1, PT, R19, UR7, PT ;  /* 0x0000000713007c0c */ /* 0x000fc4000bf26270 */
[----:B------:R-:W-:Y:S01]  /*1ea0*/  VIMNMX R21, PT, PT, R23, R64, !PT ;  /* 0x0000004017157248 */ /* 0x000fe20007fe0100 */
[----:B------:R-:W-:Y:S01]  /*1eb0*/  @!P4 STG.E desc[UR4][R8.64+0x60], R105 ;  /* 0x000060690800c986 */ /* 0x000fe2000c101904 */
[-C--:B------:R-:W-:Y:S02]  /*1ec0*/  VIMNMX R19, PT, PT, R62, R23.reuse, !PT ;  /* 0x000000173e137248 */ /* 0x080fe40007fe0100 */
[----:B------:R-:W-:Y:S01]  /*1ed0*/  ISETP.GE.AND P0, PT, R21, UR7, PT ;  /* 0x0000000715007c0c */ /* 0x000fe2000bf06270 */
[----:B------:R-:W-:Y:S01]  /*1ee0*/  @!P6 STG.E desc[UR4][R12.64+0x60], R103 ;  /* 0x000060670c00e986 */ /* 0x000fe2000c101904 */
[----:B------:R-:W-:Y:S02]  /*1ef0*/  ISETP.GE.AND P4, PT, R19, UR7, PT ;  /* 0x0000000713007c0c */ /* 0x000fe4000bf86270 */
[----:B------:R-:W-:Y:S01]  /*1f00*/  VIMNMX R21, PT, PT, R60, R23, !PT ;  /* 0x000000173c157248 */ /* 0x000fe20007fe0100 */
[----:B------:R-:W-:Y:S01]  /*1f10*/  @!P5 STG.E desc[UR4][R16.64+0x60], R95 ;  /* 0x0000605f1000d986 */ /* 0x000fe2000c101904 */
[----:B------:R-:W-:-:S02]  /*1f20*/  VIMNMX R19, PT, PT, R23, R58, !PT ;  /* 0x0000003a17137248 */ /* 0x000fc40007fe0100 */
[----:B------:R-:W-:Y:S01]  /*1f30*/  ISETP.GE.AND P6, PT, R21, UR7, PT ;  /* 0x0000000715007c0c */ /* 0x000fe2000bfc6270 */
[----:B------:R-:W-:Y:S01]  /*1f40*/  @!P3 STG.E desc[UR4][R14.64+0x60], R93 ;  /* 0x0000605d0e00b986 */ /* 0x000fe2000c101904 */
[----:B------:R-:W-:Y:S02]  /*1f50*/  ISETP.GE.AND P5, PT, R19, UR7, PT ;  /* 0x0000000713007c0c */ /* 0x000fe4000bfa6270 */
[C---:B------:R-:W-:Y:S01]  /*1f60*/  VIMNMX R21, PT, PT, R23.reuse, R56, !PT ;  /* 0x0000003817157248 */ /* 0x040fe20007fe0100 */
[----:B------:R-:W-:Y:S01]  /*1f70*/  @!P2 STG.E desc[UR4][R2.64+0x60], R81 ;  /* 0x000060510200a986 */ /* 0x000fe2000c101904 */
[----:B------:R-:W-:Y:S02]  /*1f80*/  VIMNMX R19, PT, PT, R23, R54, !PT ;  /* 0x0000003617137248 */ /* 0x000fe40007fe0100 */
[----:B------:R-:W-:Y:S01]  /*1f90*/  IADD3 R25, PT, PT, R83, 0x28, RZ ;  /* 0x0000002853197810 */ /* 0x000fe20007ffe0ff */
[----:B------:R-:W-:Y:S01]  /*1fa0*/  @!P1 STG.E desc[UR4][R6.64+0x80], R32 ;  /* 0x0000802006009986 */ /* 0x000fe2000c101904 */
[----:B------:R-:W-:-:S02]  /*1fb0*/  ISETP.GE.AND P3, PT, R21, UR7, PT ;  /* 0x0000000715007c0c */ /* 0x000fc4000bf66270 */
[----:B------:R-:W-:Y:S01]  /*1fc0*/  ISETP.GE.AND P2, PT, R19, UR7, PT ;  /* 0x0000000713007c0c */ /* 0x000fe2000bf46270 */
[----:B------:R-:W-:Y:S01]  /*1fd0*/  @!P0 STG.E desc[UR4][R4.64+0x80], R30 ;  /* 0x0000801e04008986 */ /* 0x000fe2000c101904 */
[----:B------:R-:W-:Y:S01]  /*1fe0*/  VIMNMX R21, PT, PT, R23, R52, !PT ;  /* 0x0000003417157248 */ /* 0x000fe20007fe0100 */
[----:B------:R-:W-:Y:S01]  /*1ff0*/  VIADD R23, R83, 0x30 ;  /* 0x0000003053177836 */ /* 0x000fe20000000000 */
[----:B------:R-:W-:Y:S01]  /*2000*/  VIMNMX R19, PT, PT, R0, R25, !PT ;  /* 0x0000001900137248 */ /* 0x000fe20007fe0100 */
[----:B------:R-:W-:Y:S01]  /*2010*/  @!P4 STG.E desc[UR4][R10.64+0x80], R28 ;  /* 0x0000801c0a00c986 */ /* 0x000fe2000c101904 */
[----:B------:R-:W-:Y:S02]  /*2020*/  ISETP.GE.AND P1, PT, R21, UR7, PT ;  /* 0x0000000715007c0c */ /* 0x000fe4000bf26270 */
[----:B------:R-:W-:Y:S01]  /*2030*/  ISETP.GE.AND P0, PT, R19, UR7, PT ;  /* 0x0000000713007c0c */ /* 0x000fe2000bf06270 */
[----:B------:R-:W-:Y:S01]  /*2040*/  @!P6 STG.E desc[UR4][R8.64+0x80], R26 ;  /* 0x0000801a0800e986 */ /* 0x000fe2000c101904 */
[----:B------:R-:W-:-:S02]  /*2050*/  VIMNMX R21, PT, PT, R25, R64, !PT ;  /* 0x0000004019157248 */ /* 0x000fc40007fe0100 */
        /* <DEDUP_REMOVED lines=10> */
[----:B------:R1:W-:Y:S01]  /*2100*/  @!P1 STG.E desc[UR4][R2.64+0x80], R18 ;  /* 0x0000801202009986 */ /* 0x0003e2000c101904 */
[C---:B------:R-:W-:Y:S02]  /*2110*/  VIMNMX R21, PT, PT, R25.reuse, R56, !PT ;  /* 0x0000003819157248 */ /* 0x040fe40007fe0100 */
[----:B------:R-:W-:Y:S01]  /*2120*/  VIMNMX R19, PT, PT, R25, R54, !PT ;  /* 0x0000003619137248 */ /* 0x000fe20007fe0100 */
[----:B------:R2:W-:Y:S01]  /*2130*/  @!P0 STG.E desc[UR4][R6.64+0xa0], R79 ;  /* 0x0000a04f06008986 */ /* 0x0005e2000c101904 */
[----:B------:R-:W-:Y:S02]  /*2140*/  ISETP.GE.AND P2, PT, R21, UR7, PT ;  /* 0x0000000715007c0c */ /* 0x000fe4000bf46270 */
[----:B------:R-:W-:Y:S01]  /*2150*/  ISETP.GE.AND P1, PT, R19, UR7, PT ;  /* 0x0000000713007c0c */ /* 0x000fe2000bf26270 */
[----:B------:R2:W-:Y:S01]  /*2160*/  @!P4 STG.E desc[UR4][R4.64+0xa0], R77 ;  /* 0x0000a04d0400c986 */ /* 0x0005e2000c101904 */
[----:B------:R-:W-:-:S02]  /*2170*/  VIMNMX R21, PT, PT, R25, R52, !PT ;  /* 0x0000003419157248 */ /* 0x000fc40007fe0100 */
[-C--:B------:R-:W-:Y:S01]  /*2180*/  VIMNMX R19, PT, PT, R0, R23.reuse, !PT ;  /* 0x0000001700137248 */ /* 0x080fe20007fe0100 */
[----:B------:R2:W-:Y:S01]  /*2190*/  @!P6 STG.E desc[UR4][R10.64+0xa0], R75 ;  /* 0x0000a04b0a00e986 */ /* 0x0005e2000c101904 */
[----:B0-----:R-:W-:Y:S02]  /*21a0*/  VIMNMX R20, PT, PT, R23, R64, !PT ;  /* 0x0000004017147248 */ /* 0x001fe40007fe0100 */
[----:B------:R-:W-:Y:S01]  /*21b0*/  ISETP.GE.AND P0, PT, R21, UR7, PT ;  /* 0x0000000715007c0c */ /* 0x000fe2000bf06270 */
[----:B------:R2:W-:Y:S01]  /*21c0*/  @!P5 STG.E desc[UR4][R8.64+0xa0], R73 ;  /* 0x0000a0490800d986 */ /* 0x0005e2000c101904 */
[----:B------:R-:W-:Y:S02]  /*21d0*/  ISETP.GE.AND P4, PT, R19, UR7, PT ;  /* 0x0000000713007c0c */ /* 0x000fe4000bf86270 */
[-C--:B-1----:R-:W-:Y:S01]  /*21e0*/  VIMNMX R18, PT, PT, R62, R23.reuse, !PT ;  /* 0x000000173e127248 */ /* 0x082fe20007fe0100 */
[----:B------:R2:W-:Y:S01]  /*21f0*/  @!P3 STG.E desc[UR4][R12.64+0xa0], R71 ;  /* 0x0000a0470c00b986 */ /* 0x0005e2000c101904 */
[----:B------:R-:W-:-:S02]  /*2200*/  VIMNMX R19, PT, PT, R60, R23, !PT ;  /* 0x000000173c137248 */ /* 0x000fc40007fe0100 */
[----:B------:R-:W-:Y:S01]  /*2210*/  ISETP.GE.AND P6, PT, R20, UR7, PT ;  /* 0x0000000714007c0c */ /* 0x000fe2000bfc6270 */
[----:B------:R2:W-:Y:S01]  /*2220*/  @!P2 STG.E desc[UR4][R16.64+0xa0], R69 ;  /* 0x0000a0451000a986 */ /* 0x0005e2000c101904 */
[----:B------:R-:W-:Y:S02]  /*2230*/  ISETP.GE.AND P5, PT, R18, UR7, PT ;  /* 0x0000000712007c0c */ /* 0x000fe4000bfa6270 */
[----:B------:R-:W-:Y:S01]  /*2240*/  VIMNMX R18, PT, PT, R23, R58, !PT ;  /* 0x0000003a17127248 */ /* 0x000fe20007fe0100 */
[----:B------:R2:W-:Y:S01]  /*2250*/  @!P1 STG.E desc[UR4][R14.64+0xa0], R67 ;  /* 0x0000a0430e009986 */ /* 0x0005e2000c101904 */
[----:B------:R-:W-:Y:S02]  /*2260*/  ISETP.GE.AND P3, PT, R19, UR7, PT ;  /* 0x0000000713007c0c */ /* 0x000fe4000bf66270 */
[----:B------:R-:W-:Y:S01]  /*2270*/  VIMNMX R19, PT, PT, R23, R56, !PT ;  /* 0x0000003817137248 */ /* 0x000fe20007fe0100 */
[----:B------:R2:W-:Y:S01]  /*2280*/  @!P0 STG.E desc[UR4][R2.64+0xa0], R65 ;  /* 0x0000a04102008986 */ /* 0x0005e2000c101904 */
[----:B------:R-:W-:-:S02]  /*2290*/  IADD3 R83, PT, PT, R83, 0x38, RZ ;  /* 0x0000003853537810 */ /* 0x000fc40007ffe0ff */
[----:B------:R-:W-:Y:S01]  /*22a0*/  ISETP.GE.AND P2, PT, R18, UR7, PT ;  /* 0x0000000712007c0c */ /* 0x000fe2000bf46270 */
[----:B------:R2:W-:Y:S01]  /*22b0*/  @!P4 STG.E desc[UR4][R6.64+0xc0], R63 ;  /* 0x0000c03f0600c986 */ /* 0x0005e2000c101904 */
[----:B------:R-:W-:Y:S02]  /*22c0*/  ISETP.GE.AND P1, PT, R19, UR7, PT ;  /* 0x0000000713007c0c */ /* 0x000fe4000bf26270 */
[C---:B------:R-:W-:Y:S01]  /*22d0*/  VIMNMX R18, PT, PT, R23.reuse, R54, !PT ;  /* 0x0000003617127248 */ /* 0x040fe20007fe0100 */
[----:B------:R2:W-:Y:S01]  /*22e0*/  @!P6 STG.E desc[UR4][R4.64+0xc0], R61 ;  /* 0x0000c03d0400e986 */ /* 0x0005e2000c101904 */
[----:B------:R-:W-:Y:S02]  /*22f0*/  VIMNMX R19, PT, PT, R23, R52, !PT ;  /* 0x0000003417137248 */ /* 0x000fe40007fe0100 */
[----:B------:R-:W-:Y:S01]  /*2300*/  VIMNMX R0, PT, PT, R0, R83, !PT ;  /* 0x0000005300007248 */ /* 0x000fe20007fe0100 */
[----:B------:R2:W-:Y:S01]  /*2310*/  @!P5 STG.E desc[UR4][R10.64+0xc0], R59 ;  /* 0x0000c03b0a00d986 */ /* 0x0005e2000c101904 */
[----:B------:R-:W-:-:S02]  /*2320*/  ISETP.GE.AND P0, PT, R18, UR7, PT ;  /* 0x0000000712007c0c */ /* 0x000fc4000bf06270 */
[----:B------:R-:W-:Y:S01]  /*2330*/  ISETP.GE.AND P4, PT, R19, UR7, PT ;  /* 0x0000000713007c0c */ /* 0x000fe2000bf86270 */
[----:B------:R2:W-:Y:S01]  /*2340*/  @!P3 STG.E desc[UR4][R8.64+0xc0], R57 ;  /* 0x0000c0390800b986 */ /* 0x0005e2000c101904 */
[----:B------:R-:W-:Y:S02]  /*2350*/  ISETP.GE.AND P6, PT, R0, UR7, PT ;  /* 0x0000000700007c0c */ /* 0x000fe4000bfc6270 */
[C---:B------:R-:W-:Y:S01]  /*2360*/  VIMNMX R64, PT, PT, R83.reuse, R64, !PT ;  /* 0x0000004053407248 */ /* 0x040fe20007fe0100 */
[----:B------:R2:W-:Y:S01]  /*2370*/  @!P2 STG.E desc[UR4][R12.64+0xc0], R55 ;  /* 0x0000c0370c00a986 */ /* 0x0005e2000c101904 */
[-C--:B------:R-:W-:Y:S02]  /*2380*/  VIMNMX R62, PT, PT, R62, R83.reuse, !PT ;  /* 0x000000533e3e7248 */ /* 0x080fe40007fe0100 */
[----:B------:R-:W-:Y:S01]  /*2390*/  VIMNMX R60, PT, PT, R60, R83, !PT ;  /* 0x000000533c3c7248 */ /* 0x000fe20007fe0100 */
[----:B------:R2:W-:Y:S01]  /*23a0*/  @!P1 STG.E desc[UR4][R16.64+0xc0], R53 ;  /* 0x0000c03510009986 */ /* 0x0005e2000c101904 */
[----:B------:R-:W-:-:S02]  /*23b0*/  VIMNMX R58, PT, PT, R83, R58, !PT ;  /* 0x0000003a533a7248 */ /* 0x000fc40007fe0100 */
[----:B------:R-:W-:Y:S01]  /*23c0*/  ISETP.GE.AND P5, PT, R64, UR7, PT ;  /* 0x0000000740007c0c */ /* 0x000fe2000bfa6270 */
[----:B------:R2:W-:Y:S01]  /*23d0*/  @!P0 STG.E desc[UR4][R14.64+0xc0], R51 ;  /* 0x0000c0330e008986 */ /* 0x0005e2000c101904 */
[C---:B------:R-:W-:Y:S02]  /*23e0*/  VIMNMX R56, PT, PT, R83.reuse, R56, !PT ;  /* 0x0000003853387248 */ /* 0x040fe40007fe0100 */
[----:B------:R-:W-:Y:S01]  /*23f0*/  ISETP.GE.AND P3, PT, R62, UR7, PT ;  /* 0x000000073e007c0c */ /* 0x000fe2000bf66270 */
[----:B------:R2:W-:Y:S01]  /*2400*/  @!P4 STG.E desc[UR4][R2.64+0xc0], R49 ;  /* 0x0000c0310200c986 */ /* 0x0005e2000c101904 */
[C---:B------:R-:W-:Y:S02]  /*2410*/  VIMNMX R54, PT, PT, R83.reuse, R54, !PT ;  /* 0x0000003653367248 */ /* 0x040fe40007fe0100 */
[----:B------:R-:W-:Y:S01]  /*2420*/  ISETP.GE.AND P2, PT, R60, UR7, PT ;  /* 0x000000073c007c0c */ /* 0x000fe2000bf46270 */
[----:B------:R2:W-:Y:S01]  /*2430*/  @!P6 STG.E desc[UR4][R6.64+0xe0], R47 ;  /* 0x0000e02f0600e986 */ /* 0x0005e2000c101904 */
[----:B------:R-:W-:-:S02]  /*2440*/  VIMNMX R52, PT, PT, R83, R52, !PT ;  /* 0x0000003453347248 */ /* 0x000fc40007fe0100 */
[----:B------:R-:W-:Y:S01]  /*2450*/  ISETP.GE.AND P1, PT, R58, UR7, PT ;  /* 0x000000073a007c0c */ /* 0x000fe2000bf26270 */
[----:B------:R2:W-:Y:S01]  /*2460*/  @!P5 STG.E desc[UR4][R4.64+0xe0], R45 ;  /* 0x0000e02d0400d986 */ /* 0x0005e2000c101904 */
[----:B------:R-:W-:Y:S02]  /*2470*/  ISETP.GE.AND P0, PT, R56, UR7, PT ;  /* 0x0000000738007c0c */ /* 0x000fe4000bf06270 */
[----:B------:R-:W-:Y:S01]  /*2480*/  ISETP.GE.AND P4, PT, R54, UR7, PT ;  /* 0x0000000736007c0c */ /* 0x000fe2000bf86270 */
[----:B------:R2:W-:Y:S01]  /*2490*/  @!P3 STG.E desc[UR4][R10.64+0xe0], R43 ;  /* 0x0000e02b0a00b986 */ /* 0x0005e2000c101904 */
[----:B------:R-:W-:-:S03]  /*24a0*/  ISETP.GE.AND P6, PT, R52, UR7, PT ;  /* 0x0000000734007c0c */ /* 0x000fc6000bfc6270 */
[----:B------:R2:W-:Y:S04]  /*24b0*/  @!P2 STG.E desc[UR4][R8.64+0xe0], R41 ;  /* 0x0000e0290800a986 */ /* 0x0005e8000c101904 */
[----:B------:R2:W-:Y:S04]  /*24c0*/  @!P1 STG.E desc[UR4][R12.64+0xe0], R39 ;  /* 0x0000e0270c009986 */ /* 0x0005e8000c101904 */
[----:B------:R2:W-:Y:S04]  /*24d0*/  @!P0 STG.E desc[UR4][R16.64+0xe0], R37 ;  /* 0x0000e02510008986 */ /* 0x0005e8000c101904 */
[----:B------:R2:W-:Y:S01]  /*24e0*/  @!P4 STG.E desc[UR4][R14.64+0xe0], R35 ;  /* 0x0000e0230e00c986 */ /* 0x0005e2000c101904 */
[----:B------:R-:W-:Y:S05]  /*24f0*/  @P6 EXIT ;  /* 0x000000000000694d */ /* 0x000fea0003800000 */
[----:B------:R-:W-:Y:S01]  /*2500*/  STG.E desc[UR4][R2.64+0xe0], R33 ;  /* 0x0000e02102007986 */ /* 0x000fe2000c101904 */
[----:B------:R-:W-:Y:S05]  /*2510*/  EXIT ;  /* 0x000000000000794d */ /* 0x000fea0003800000 */
.L_x_70:
        /* <DEDUP_REMOVED lines=14> */
.L_x_75:


//--------------------- .nv.shared.reserved.0     --------------------------
	.section	.nv.shared.reserved.0,"aw",@nobits
	.weak		__nv_reservedSMEM_offset_0_alias
	.size		__nv_reservedSMEM_offset_0_alias, 0, 64
	.other		__nv_reservedSMEM_offset_0_alias,@"STO_CUDA_RESERVED_SHARED STV_DEFAULT"
__nv_reservedSMEM_offset_0_alias:
	.zero		0
	.zero		64


//--------------------- .nv.constant0._Z10myppkernelPKfPfii --------------------------
	.section	.nv.constant0._Z10myppkernelPKfPfii,"a",@progbits
	.sectionflags	@""
	.align	4
.nv.constant0._Z10myppkernelPKfPfii:
	.zero		920


//--------------------- .nv.constant0._Z8mykernelPfPKfii --------------------------
	.section	.nv.constant0._Z8mykernelPfPKfii,"a",@progbits
	.sectionflags	@""
	.align	4
.nv.constant0._Z8mykernelPfPKfii:
	.zero		920


//--------------------- SYMBOLS --------------------------

	.type		.nv.reservedSmem.offset0,@object
	.size		.nv.reservedSmem.offset0,0x4
